// auto-generated by cutlass_sweep.gemm — config: {"arch": "sm_90", "cluster_m": 2, "cluster_n": 1, "dtype": "e4m3", "dtype_b": "e4m3", "layout": "nt", "stages": 0, "tile_k": 64, "tile_m": 384, "tile_n": 64}
#include "cutlass/cutlass.h"
#include "cutlass/gemm/collective/collective_builder.hpp"
#include "cutlass/gemm/device/gemm_universal_adapter.h"
#include "cutlass/gemm/kernel/gemm_universal.hpp"
#include "cutlass/epilogue/collective/collective_builder.hpp"

using ElemA = cutlass::float_e4m3_t;
using ElemB = cutlass::float_e4m3_t;
using ElemCD = cutlass::float_e4m3_t;
using Acc  = float;
using TileShape    = cute::Shape<cute::_384, cute::_64, cute::_64>;
using ClusterShape = cute::Shape<cute::_2, cute::_1, cute::_1>;

using CollectiveEpilogue = typename cutlass::epilogue::collective::CollectiveBuilder<
    cutlass::arch::Sm90, cutlass::arch::OpClassTensorOp,
    TileShape, ClusterShape,
    cutlass::epilogue::collective::EpilogueTileAuto,
    Acc, Acc,
    ElemCD, cutlass::layout::RowMajor, 128 / cutlass::sizeof_bits<ElemCD>::value,
    ElemCD, cutlass::layout::RowMajor, 128 / cutlass::sizeof_bits<ElemCD>::value,
    cutlass::epilogue::collective::EpilogueScheduleAuto
  >::CollectiveOp;

using CollectiveMainloop = typename cutlass::gemm::collective::CollectiveBuilder<
    cutlass::arch::Sm90, cutlass::arch::OpClassTensorOp,
    ElemA, cutlass::layout::RowMajor, 128 / cutlass::sizeof_bits<ElemA>::value,
    ElemB, cutlass::layout::ColumnMajor, 128 / cutlass::sizeof_bits<ElemB>::value,
    Acc,
    TileShape, ClusterShape,
    cutlass::gemm::collective::StageCountAutoCarveout<static_cast<int>(sizeof(typename CollectiveEpilogue::SharedStorage))>,
    cutlass::gemm::collective::KernelScheduleAuto
  >::CollectiveOp;

using GemmKernel = cutlass::gemm::kernel::GemmUniversal<
    cute::Shape<int,int,int,int>,
    CollectiveMainloop,
    CollectiveEpilogue
>;
using Gemm = cutlass::gemm::device::GemmUniversalAdapter<GemmKernel>;

// Force the device kernel symbol into the cubin without needing a host main.
auto* _anchor = &cutlass::device_kernel<GemmKernel>;


// ===== COMPILED SASS (sm_90a) =====

	.target	sm_90a

	.elftype	@"ET_EXEC"


//--------------------- .note.nv.tkinfo           --------------------------
	.section	.note.nv.tkinfo,"",@"SHT_NOTE"
	.sectionflags	@"SHF_NOTE_NV_TKINFO"
	.tkinfo
        /*0018*/ 	.word	0x00000002
        /*0030*/ 	.string	""
        /*0030*/ 	.string	"ptxas"
        /*0030*/ 	.string	"Cuda compilation tools, release 13.0, V13.0.88"
        /*0030*/ 	.string	"Build cuda_13.0.r13.0/compiler.36424714_0"
        /*0030*/ 	.string	"-arch sm_90a -m 64 "



//--------------------- .note.nv.cuinfo           --------------------------
	.section	.note.nv.cuinfo,"",@"SHT_NOTE"
	.sectionflags	@"SHF_NOTE_NV_CUINFO"
        /*0018*/ 	.short	0x0002
        /*001a*/ 	.short	0x005a
        /*001c*/ 	.short	0x0082
	.zero		2


//--------------------- .nv.info                  --------------------------
	.section	.nv.info,"",@"SHT_CUDA_INFO"
	.align	4


	//----- nvinfo : EIATTR_REGCOUNT
	.align		4
        /*0000*/ 	.byte	0x04, 0x2f
        /*0002*/ 	.short	(.L_12 - .L_11)
	.align		4
.L_11:
        /*0004*/ 	.word	index@(_ZN7cutlass13device_kernelINS_4gemm6kernel13GemmUniversalIN4cute5tupleIJiiiiEEENS1_10collective13CollectiveMmaINS1_37MainloopSm90TmaGmmaWarpSpecializedFP8ILi8ENS5_IJNS4_1CILi2EEENSA_ILi1EEESC_EEENS1_35KernelTmaWarpSpecializedCooperativeEEENS5_IJNSA_ILi384EEENSA_ILi64EEESH_EEENS_12float_e4m3_tENS5_IJlSC_lEEESJ_SK_NS4_8TiledMMAINS4_8MMA_AtomIJNS4_4SM904GMMA30MMA_64x64x32_F32E4M3E4M3_SS_TNILNSO_7ScaleInE1ELSQ_1EEEEEENS4_6LayoutISD_NS5_IJSC_NSA_ILi0EEESU_EEEEENS5_IJNS4_10UnderscoreESX_SX_EEEEENS4_13SM90_TMA_LOADENS4_14ComposedLayoutINS4_7SwizzleILi2ELi4ELi3EEENS4_18smem_ptr_flag_bitsILi8EEENST_INS5_IJNSA_ILi8EEESH_EEENS5_IJSH_SC_EEEEEEEvNS4_8identityENS4_23SM90_TMA_LOAD_MULTICASTES1A_vS1B_EENS_8epilogue10collective6detail29Sm90TmaWarpSpecializedAdapterINS1F_15DefaultEpilogueISJ_SK_SK_NS1E_6thread17LinearCombinationISJ_Li1EffLNS1J_9ScaleType4KindE0ELNS_15FloatRoundStyleE2ESJ_EENS1_15EpilogueDefaultEEEEEvvEEEEvNT_6ParamsE)
        /*0008*/ 	.word	0x000000a8


	//----- nvinfo : EIATTR_FRAME_SIZE
	.align		4
.L_12:
        /*000c*/ 	.byte	0x04, 0x11
        /*000e*/ 	.short	(.L_14 - .L_13)
	.align		4
.L_13:
        /*0010*/ 	.word	index@(_ZN7cutlass13device_kernelINS_4gemm6kernel13GemmUniversalIN4cute5tupleIJiiiiEEENS1_10collective13CollectiveMmaINS1_37MainloopSm90TmaGmmaWarpSpecializedFP8ILi8ENS5_IJNS4_1CILi2EEENSA_ILi1EEESC_EEENS1_35KernelTmaWarpSpecializedCooperativeEEENS5_IJNSA_ILi384EEENSA_ILi64EEESH_EEENS_12float_e4m3_tENS5_IJlSC_lEEESJ_SK_NS4_8TiledMMAINS4_8MMA_AtomIJNS4_4SM904GMMA30MMA_64x64x32_F32E4M3E4M3_SS_TNILNSO_7ScaleInE1ELSQ_1EEEEEENS4_6LayoutISD_NS5_IJSC_NSA_ILi0EEESU_EEEEENS5_IJNS4_10UnderscoreESX_SX_EEEEENS4_13SM90_TMA_LOADENS4_14ComposedLayoutINS4_7SwizzleILi2ELi4ELi3EEENS4_18smem_ptr_flag_bitsILi8EEENST_INS5_IJNSA_ILi8EEESH_EEENS5_IJSH_SC_EEEEEEEvNS4_8identityENS4_23SM90_TMA_LOAD_MULTICASTES1A_vS1B_EENS_8epilogue10collective6detail29Sm90TmaWarpSpecializedAdapterINS1F_15DefaultEpilogueISJ_SK_SK_NS1E_6thread17LinearCombinationISJ_Li1EffLNS1J_9ScaleType4KindE0ELNS_15FloatRoundStyleE2ESJ_EENS1_15EpilogueDefaultEEEEEvvEEEEvNT_6ParamsE)
        /*0014*/ 	.word	0x00000048


	//----- nvinfo : EIATTR_MIN_STACK_SIZE
	.align		4
.L_14:
        /*0018*/ 	.byte	0x04, 0x12
        /*001a*/ 	.short	(.L_16 - .L_15)
	.align		4
.L_15:
        /*001c*/ 	.word	index@(_ZN7cutlass13device_kernelINS_4gemm6kernel13GemmUniversalIN4cute5tupleIJiiiiEEENS1_10collective13CollectiveMmaINS1_37MainloopSm90TmaGmmaWarpSpecializedFP8ILi8ENS5_IJNS4_1CILi2EEENSA_ILi1EEESC_EEENS1_35KernelTmaWarpSpecializedCooperativeEEENS5_IJNSA_ILi384EEENSA_ILi64EEESH_EEENS_12float_e4m3_tENS5_IJlSC_lEEESJ_SK_NS4_8TiledMMAINS4_8MMA_AtomIJNS4_4SM904GMMA30MMA_64x64x32_F32E4M3E4M3_SS_TNILNSO_7ScaleInE1ELSQ_1EEEEEENS4_6LayoutISD_NS5_IJSC_NSA_ILi0EEESU_EEEEENS5_IJNS4_10UnderscoreESX_SX_EEEEENS4_13SM90_TMA_LOADENS4_14ComposedLayoutINS4_7SwizzleILi2ELi4ELi3EEENS4_18smem_ptr_flag_bitsILi8EEENST_INS5_IJNSA_ILi8EEESH_EEENS5_IJSH_SC_EEEEEEEvNS4_8identityENS4_23SM90_TMA_LOAD_MULTICASTES1A_vS1B_EENS_8epilogue10collective6detail29Sm90TmaWarpSpecializedAdapterINS1F_15DefaultEpilogueISJ_SK_SK_NS1E_6thread17LinearCombinationISJ_Li1EffLNS1J_9ScaleType4KindE0ELNS_15FloatRoundStyleE2ESJ_EENS1_15EpilogueDefaultEEEEEvvEEEEvNT_6ParamsE)
        /*0020*/ 	.word	0x00000048
.L_16:


//--------------------- .nv.compat                --------------------------
	.section	.nv.compat,"",@"SHT_CUDA_COMPAT_INFO"
	.align	4
        /*0000*/ 	.byte	0x02, 0x09, 0x01, 0x00, 0x02, 0x02, 0x04, 0x00, 0x02, 0x05, 0x05, 0x00, 0x03, 0x07, 0x01, 0x01
        /*0010*/ 	.byte	0x02, 0x03, 0x01, 0x00, 0x02, 0x06, 0x01, 0x00, 0x04, 0x0b, 0x08, 0x00, 0x00, 0x00, 0x00, 0x00
        /*0020*/ 	.byte	0x00, 0x00, 0x00, 0x00


//--------------------- .nv.info._ZN7cutlass13device_kernelINS_4gemm6kernel13GemmUniversalIN4cute5tupleIJiiiiEEENS1_10collective13CollectiveMmaINS1_37MainloopSm90TmaGmmaWarpSpecializedFP8ILi8ENS5_IJNS4_1CILi2EEENSA_ILi1EEESC_EEENS1_35KernelTmaWarpSpecializedCooperativeEEENS5_IJNSA_ILi384EEENSA_ILi64EEESH_EEENS_12float_e4m3_tENS5_IJlSC_lEEESJ_SK_NS4_8TiledMMAINS4_8MMA_AtomIJNS4_4SM904GMMA30MMA_64x64x32_F32E4M3E4M3_SS_TNILNSO_7ScaleInE1ELSQ_1EEEEEENS4_6LayoutISD_NS5_IJSC_NSA_ILi0EEESU_EEEEENS5_IJNS4_10UnderscoreESX_SX_EEEEENS4_13SM90_TMA_LOADENS4_14ComposedLayoutINS4_7SwizzleILi2ELi4ELi3EEENS4_18smem_ptr_flag_bitsILi8EEENST_INS5_IJNSA_ILi8EEESH_EEENS5_IJSH_SC_EEEEEEEvNS4_8identityENS4_23SM90_TMA_LOAD_MULTICASTES1A_vS1B_EENS_8epilogue10collective6detail29Sm90TmaWarpSpecializedAdapterINS1F_15DefaultEpilogueISJ_SK_SK_NS1E_6thread17LinearCombinationISJ_Li1EffLNS1J_9ScaleType4KindE0ELNS_15FloatRoundStyleE2ESJ_EENS1_15EpilogueDefaultEEEEEvvEEEEvNT_6ParamsE --------------------------
	.section	.nv.info._ZN7cutlass13device_kernelINS_4gemm6kernel13GemmUniversalIN4cute5tupleIJiiiiEEENS1_10collective13CollectiveMmaINS1_37MainloopSm90TmaGmmaWarpSpecializedFP8ILi8ENS5_IJNS4_1CILi2EEENSA_ILi1EEESC_EEENS1_35KernelTmaWarpSpecializedCooperativeEEENS5_IJNSA_ILi384EEENSA_ILi64EEESH_EEENS_12float_e4m3_tENS5_IJlSC_lEEESJ_SK_NS4_8TiledMMAINS4_8MMA_AtomIJNS4_4SM904GMMA30MMA_64x64x32_F32E4M3E4M3_SS_TNILNSO_7ScaleInE1ELSQ_1EEEEEENS4_6LayoutISD_NS5_IJSC_NSA_ILi0EEESU_EEEEENS5_IJNS4_10UnderscoreESX_SX_EEEEENS4_13SM90_TMA_LOADENS4_14ComposedLayoutINS4_7SwizzleILi2ELi4ELi3EEENS4_18smem_ptr_flag_bitsILi8EEENST_INS5_IJNSA_ILi8EEESH_EEENS5_IJSH_SC_EEEEEEEvNS4_8identityENS4_23SM90_TMA_LOAD_MULTICASTES1A_vS1B_EENS_8epilogue10collective6detail29Sm90TmaWarpSpecializedAdapterINS1F_15DefaultEpilogueISJ_SK_SK_NS1E_6thread17LinearCombinationISJ_Li1EffLNS1J_9ScaleType4KindE0ELNS_15FloatRoundStyleE2ESJ_EENS1_15EpilogueDefaultEEEEEvvEEEEvNT_6ParamsE,"",@"SHT_CUDA_INFO"
	.sectionflags	@""
	.align	4


	//----- nvinfo : EIATTR_CUDA_API_VERSION
	.align		4
        /*0000*/ 	.byte	0x04, 0x37
        /*0002*/ 	.short	(.L_18 - .L_17)
.L_17:
        /*0004*/ 	.word	0x00000082


	//----- nvinfo : EIATTR_KPARAM_INFO
	.align		4
.L_18:
        /*0008*/ 	.byte	0x04, 0x17
        /*000a*/ 	.short	(.L_20 - .L_19)
.L_19:
        /*000c*/ 	.word	0x00000000
        /*0010*/ 	.short	0x0000
        /*0012*/ 	.short	0x0070
        /*0014*/ 	.byte	0x00, 0xf0, 0x01, 0x10


	//----- nvinfo : EIATTR_SPARSE_MMA_MASK
	.align		4
.L_20:
        /*0018*/ 	.byte	0x03, 0x50
        /*001a*/ 	.short	0x0000


	//----- nvinfo : EIATTR_MAXREG_COUNT
	.align		4
        /*001c*/ 	.byte	0x03, 0x1b
        /*001e*/ 	.short	0x00a8


	//----- nvinfo : EIATTR_NUM_BARRIERS
	.align		4
        /*0020*/ 	.byte	0x02, 0x4c
        /*0022*/ 	.byte	0x01
	.zero		1


	//----- nvinfo : EIATTR_ANNOTATIONS
	.align		4
        /*0024*/ 	.byte	0x04, 0x55
        /*0026*/ 	.short	(.L_22 - .L_21)


	//   ....[0]....
.L_21:
        /*0028*/ 	.word	0x00000001
        /*002c*/ 	.byte	0x00, 0x93, 0x00, 0x00, 0x01, 0x00, 0x00, 0x00, 0x40, 0x93, 0x00, 0x00, 0x01, 0x00, 0x00, 0x00
        /*003c*/ 	.byte	0x80, 0x93, 0x00, 0x00, 0x01, 0x00, 0x00, 0x00, 0xc0, 0x93, 0x00, 0x00, 0x01, 0x00, 0x00, 0x00
        /*004c*/ 	.byte	0x20, 0x94, 0x00, 0x00, 0x01, 0x00, 0x00, 0x00, 0x60, 0x94, 0x00, 0x00, 0x01, 0x00, 0x00, 0x00
        /*005c*/ 	.byte	0xa0, 0x94, 0x00, 0x00, 0x01, 0x00, 0x00, 0x00, 0xe0, 0x94, 0x00, 0x00, 0x01, 0x00, 0x00, 0x00
        /*006c*/ 	.byte	0x20, 0x95, 0x00, 0x00, 0x01, 0x00, 0x00, 0x00, 0x80, 0xb2, 0x00, 0x00, 0x01, 0x00, 0x00, 0x00
        /*007c*/ 	.byte	0xb0, 0xb2, 0x00, 0x00, 0x01, 0x00, 0x00, 0x00, 0xc0, 0xc8, 0x00, 0x00, 0x01, 0x00, 0x00, 0x00
        /*008c*/ 	.byte	0xd0, 0xc9, 0x00, 0x00, 0x01, 0x00, 0x00, 0x00, 0x30, 0xca, 0x00, 0x00, 0x01, 0x00, 0x00, 0x00
        /*009c*/ 	.byte	0x20, 0xcb, 0x00, 0x00, 0x01, 0x00, 0x00, 0x00, 0xf0, 0xcb, 0x00, 0x00, 0x01, 0x00, 0x00, 0x00
        /*00ac*/ 	.byte	0x50, 0xcc, 0x00, 0x00, 0x01, 0x00, 0x00, 0x00, 0xc0, 0xcc, 0x00, 0x00


	//----- nvinfo : EIATTR_MERCURY_ISA_VERSION
	.align		4
.L_22:
        /*00b8*/ 	.byte	0x03, 0x5f
        /*00ba*/ 	.short	0x0101


	//----- nvinfo : EIATTR_INT_WARP_WIDE_INSTR_OFFSETS
	.align		4
        /*00bc*/ 	.byte	0x04, 0x31
        /*00be*/ 	.short	(.L_24 - .L_23)


	//   ....[0]....
.L_23:
        /*00c0*/ 	.word	0x00000520


	//   ....[1]....
        /*00c4*/ 	.word	0x000005c0


	//   ....[2]....
        /*00c8*/ 	.word	0x00000720


	//   ....[3]....
        /*00cc*/ 	.word	0x00003a00


	//----- nvinfo : EIATTR_COOP_GROUP_MASK_REGIDS
	.align		4
.L_24:
        /*00d0*/ 	.byte	0x04, 0x29
        /*00d2*/ 	.short	(.L_26 - .L_25)


	//   ....[0]....
.L_25:
        /*00d4*/ 	.word	0xffffffff


	//   ....[1]....
        /*00d8*/ 	.word	0xffffffff


	//   ....[2]....
        /*00dc*/ 	.word	0xffffffff


	//   ....[3]....
        /*00e0*/ 	.word	0xffffffff


	//   ....[4]....
        /*00e4*/ 	.word	0xffffffff


	//   ....[5]....
        /*00e8*/ 	.word	0xffffffff


	//----- nvinfo : EIATTR_COOP_GROUP_INSTR_OFFSETS
	.align		4
.L_26:
        /*00ec*/ 	.byte	0x04, 0x28
        /*00ee*/ 	.short	(.L_28 - .L_27)


	//   ....[0]....
.L_27:
        /*00f0*/ 	.word	0x00000070


	//   ....[1]....
        /*00f4*/ 	.word	0x00000080


	//   ....[2]....
        /*00f8*/ 	.word	0x00000140


	//   ....[3]....
        /*00fc*/ 	.word	0x00000390


	//   ....[4]....
        /*0100*/ 	.word	0x000008b0


	//   ....[5]....
        /*0104*/ 	.word	0x000013c0


	//----- nvinfo : EIATTR_REG_RECONFIG
	.align		4
.L_28:
        /*0108*/ 	.byte	0x01, 0x54
	.zero		2


	//----- nvinfo : EIATTR_MBARRIER_INSTR_OFFSETS
	.align		4
        /*010c*/ 	.byte	0x04, 0x39
        /*010e*/ 	.short	(.L_30 - .L_29)


	//   ....[0]....
.L_29:
        /*0110*/ 	.word	0x00000260
        /*0114*/ 	.word	0x000000ff
        /*0118*/ 	.word	0x00000000
        /*011c*/ 	.short	0x0100
        /*011e*/ 	.byte	0x08
	.zero		1


	//   ....[1]....
        /*0120*/ 	.word	0x00000270
        /*0124*/ 	.word	0x000000ff
        /*0128*/ 	.word	0x00000040
        /*012c*/ 	.short	0x0100
        /*012e*/ 	.byte	0x08
	.zero		1


	//   ....[2]....
        /*0130*/ 	.word	0x00000280
        /*0134*/ 	.word	0x000000ff
        /*0138*/ 	.word	0x00000008
        /*013c*/ 	.short	0x0100
        /*013e*/ 	.byte	0x08
	.zero		1


	//   ....[3]....
        /*0140*/ 	.word	0x00000290
        /*0144*/ 	.word	0x000000ff
        /*0148*/ 	.word	0x00000048
        /*014c*/ 	.short	0x0100
        /*014e*/ 	.byte	0x08
	.zero		1


	//   ....[4]....
        /*0150*/ 	.word	0x000002a0
        /*0154*/ 	.word	0x000000ff
        /*0158*/ 	.word	0x00000010
        /*015c*/ 	.short	0x0100
        /*015e*/ 	.byte	0x08
	.zero		1


	//   ....[5]....
        /*0160*/ 	.word	0x000002b0
        /*0164*/ 	.word	0x000000ff
        /*0168*/ 	.word	0x00000050
        /*016c*/ 	.short	0x0100
        /*016e*/ 	.byte	0x08
	.zero		1


	//   ....[6]....
        /*0170*/ 	.word	0x000002c0
        /*0174*/ 	.word	0x000000ff
        /*0178*/ 	.word	0x00000018
        /*017c*/ 	.short	0x0100
        /*017e*/ 	.byte	0x08
	.zero		1


	//   ....[7]....
        /*0180*/ 	.word	0x000002d0
        /*0184*/ 	.word	0x000000ff
        /*0188*/ 	.word	0x00000058
        /*018c*/ 	.short	0x0100
        /*018e*/ 	.byte	0x08
	.zero		1


	//   ....[8]....
        /*0190*/ 	.word	0x000002e0
        /*0194*/ 	.word	0x000000ff
        /*0198*/ 	.word	0x00000020
        /*019c*/ 	.short	0x0100
        /*019e*/ 	.byte	0x08
	.zero		1


	//   ....[9]....
        /*01a0*/ 	.word	0x000002f0
        /*01a4*/ 	.word	0x000000ff
        /*01a8*/ 	.word	0x00000060
        /*01ac*/ 	.short	0x0100
        /*01ae*/ 	.byte	0x08
	.zero		1


	//   ....[10]....
        /*01b0*/ 	.word	0x00000300
        /*01b4*/ 	.word	0x000000ff
        /*01b8*/ 	.word	0x00000028
        /*01bc*/ 	.short	0x0100
        /*01be*/ 	.byte	0x08
	.zero		1


	//   ....[11]....
        /*01c0*/ 	.word	0x00000310
        /*01c4*/ 	.word	0x000000ff
        /*01c8*/ 	.word	0x00000068
        /*01cc*/ 	.short	0x0100
        /*01ce*/ 	.byte	0x08
	.zero		1


	//   ....[12]....
        /*01d0*/ 	.word	0x00000320
        /*01d4*/ 	.word	0x000000ff
        /*01d8*/ 	.word	0x00000030
        /*01dc*/ 	.short	0x0100
        /*01de*/ 	.byte	0x08
	.zero		1


	//   ....[13]....
        /*01e0*/ 	.word	0x00000330
        /*01e4*/ 	.word	0x000000ff
        /*01e8*/ 	.word	0x00000070
        /*01ec*/ 	.short	0x0100
        /*01ee*/ 	.byte	0x08
	.zero		1


	//   ....[14]....
        /*01f0*/ 	.word	0x00000340
        /*01f4*/ 	.word	0x000000ff
        /*01f8*/ 	.word	0x00000038
        /*01fc*/ 	.short	0x0100
        /*01fe*/ 	.byte	0x08
	.zero		1


	//   ....[15]....
        /*0200*/ 	.word	0x00000350
        /*0204*/ 	.word	0x000000ff
        /*0208*/ 	.word	0x00000078
        /*020c*/ 	.short	0x0100
        /*020e*/ 	.byte	0x08
	.zero		1


	//   ....[16]....
        /*0210*/ 	.word	0x000007d0
        /*0214*/ 	.word	0x000000ff
        /*0218*/ 	.word	0x00000090
        /*021c*/ 	.short	0x0100
        /*021e*/ 	.byte	0x06
	.zero		1


	//   ....[17]....
        /*0220*/ 	.word	0x00000860
        /*0224*/ 	.word	0x000000ff
        /*0228*/ 	.word	0x00000098
        /*022c*/ 	.short	0x0100
        /*022e*/ 	.byte	0x06
	.zero		1


	//   ....[18]....
        /*0230*/ 	.word	0x00001af0
        /*0234*/ 	.word	0x000000ff
        /*0238*/ 	.word	0x00000000
        /*023c*/ 	.short	0x010a
        /*023e*/ 	.byte	0x06
	.zero		1


	//   ....[19]....
        /*0240*/ 	.word	0x00001b30
        /*0244*/ 	.word	0x000000ff
        /*0248*/ 	.word	0x00000000
        /*024c*/ 	.short	0x010a
        /*024e*/ 	.byte	0x06
	.zero		1


	//   ....[20]....
        /*0250*/ 	.word	0x00002880
        /*0254*/ 	.word	0x000000ff
        /*0258*/ 	.word	0x00000000
        /*025c*/ 	.short	0x010a
        /*025e*/ 	.byte	0x0c
	.zero		1


	//   ....[21]....
        /*0260*/ 	.word	0x000028c0
        /*0264*/ 	.word	0x000000ff
        /*0268*/ 	.word	0x00000000
        /*026c*/ 	.short	0x010a
        /*026e*/ 	.byte	0x0c
	.zero		1


	//   ....[22]....
        /*0270*/ 	.word	0x00003210
        /*0274*/ 	.word	0x000000d7
        /*0278*/ 	.word	0x00000000
        /*027c*/ 	.short	0x0101
        /*027e*/ 	.byte	0x3f
	.zero		1


	//   ....[23]....
        /*0280*/ 	.word	0x00003a80
        /*0284*/ 	.word	0x00000019
        /*0288*/ 	.word	0x00000000
        /*028c*/ 	.short	0x0101
        /*028e*/ 	.byte	0x3f
	.zero		1


	//   ....[24]....
        /*0290*/ 	.word	0x0000df60
        /*0294*/ 	.word	0x00000014
        /*0298*/ 	.word	0x00000040
        /*029c*/ 	.short	0x010a
        /*029e*/ 	.byte	0x3f
	.zero		1


	//   ....[25]....
        /*02a0*/ 	.word	0x0000e310
        /*02a4*/ 	.word	0x00000007
        /*02a8*/ 	.word	0x00000098
        /*02ac*/ 	.short	0x0101
        /*02ae*/ 	.byte	0x3f
	.zero		1


	//   ....[26]....
        /*02b0*/ 	.word	0x0000ea30
        /*02b4*/ 	.word	0x00000005
        /*02b8*/ 	.word	0x00000000
        /*02bc*/ 	.short	0x010a
        /*02be*/ 	.byte	0x3f
	.zero		1


	//   ....[27]....
        /*02c0*/ 	.word	0x0000eab0
        /*02c4*/ 	.word	0x00000007
        /*02c8*/ 	.word	0x00000000
        /*02cc*/ 	.short	0x010a
        /*02ce*/ 	.byte	0x3f
	.zero		1


	//   ....[28]....
        /*02d0*/ 	.word	0x0000eb40
        /*02d4*/ 	.word	0x00000006
        /*02d8*/ 	.word	0x00000000
        /*02dc*/ 	.short	0x010a
        /*02de*/ 	.byte	0x3f
	.zero		1


	//   ....[29]....
        /*02e0*/ 	.word	0x0000ebd0
        /*02e4*/ 	.word	0x00000009
        /*02e8*/ 	.word	0x00000000
        /*02ec*/ 	.short	0x010a
        /*02ee*/ 	.byte	0x3f
	.zero		1


	//   ....[30]....
        /*02f0*/ 	.word	0x0000ec60
        /*02f4*/ 	.word	0x00000006
        /*02f8*/ 	.word	0x00000000
        /*02fc*/ 	.short	0x010a
        /*02fe*/ 	.byte	0x3f
	.zero		1


	//   ....[31]....
        /*0300*/ 	.word	0x0000ecf0
        /*0304*/ 	.word	0x00000009
        /*0308*/ 	.word	0x00000000
        /*030c*/ 	.short	0x010a
        /*030e*/ 	.byte	0x3f
	.zero		1


	//   ....[32]....
        /*0310*/ 	.word	0x0000ed80
        /*0314*/ 	.word	0x00000006
        /*0318*/ 	.word	0x00000000
        /*031c*/ 	.short	0x010a
        /*031e*/ 	.byte	0x3f
	.zero		1


	//   ....[33]....
        /*0320*/ 	.word	0x0000ee10
        /*0324*/ 	.word	0x00000003
        /*0328*/ 	.word	0x00000000
        /*032c*/ 	.short	0x010a
        /*032e*/ 	.byte	0x3f
	.zero		1


	//   ....[34]....
        /*0330*/ 	.word	0x0000ee80
        /*0334*/ 	.word	0x00000016
        /*0338*/ 	.word	0x00000000
        /*033c*/ 	.short	0x010a
        /*033e*/ 	.byte	0x3f
	.zero		1


	//   ....[35]....
        /*0340*/ 	.word	0x0000eee0
        /*0344*/ 	.word	0x000000d8
        /*0348*/ 	.word	0x00000000
        /*034c*/ 	.short	0x010a
        /*034e*/ 	.byte	0x3f
	.zero		1


	//   ....[36]....
        /*0350*/ 	.word	0x0000efb0
        /*0354*/ 	.word	0x00000014
        /*0358*/ 	.word	0x00000040
        /*035c*/ 	.short	0x010a
        /*035e*/ 	.byte	0x3f
	.zero		1


	//   ....[37]....
        /*0360*/ 	.word	0x0000f080
        /*0364*/ 	.word	0x00000005
        /*0368*/ 	.word	0x00000000
        /*036c*/ 	.short	0x010a
        /*036e*/ 	.byte	0x3f
	.zero		1


	//   ....[38]....
        /*0370*/ 	.word	0x0000f0d0
        /*0374*/ 	.word	0x00000007
        /*0378*/ 	.word	0x00000000
        /*037c*/ 	.short	0x010a
        /*037e*/ 	.byte	0x3f
	.zero		1


	//   ....[39]....
        /*0380*/ 	.word	0x0000f120
        /*0384*/ 	.word	0x00000006
        /*0388*/ 	.word	0x00000000
        /*038c*/ 	.short	0x010a
        /*038e*/ 	.byte	0x3f
	.zero		1


	//   ....[40]....
        /*0390*/ 	.word	0x0000f170
        /*0394*/ 	.word	0x00000009
        /*0398*/ 	.word	0x00000000
        /*039c*/ 	.short	0x010a
        /*039e*/ 	.byte	0x3f
	.zero		1


	//   ....[41]....
        /*03a0*/ 	.word	0x0000f1c0
        /*03a4*/ 	.word	0x00000006
        /*03a8*/ 	.word	0x00000000
        /*03ac*/ 	.short	0x010a
        /*03ae*/ 	.byte	0x3f
	.zero		1


	//   ....[42]....
        /*03b0*/ 	.word	0x0000f210
        /*03b4*/ 	.word	0x00000009
        /*03b8*/ 	.word	0x00000000
        /*03bc*/ 	.short	0x010a
        /*03be*/ 	.byte	0x3f
	.zero		1


	//   ....[43]....
        /*03c0*/ 	.word	0x0000f260
        /*03c4*/ 	.word	0x00000006
        /*03c8*/ 	.word	0x00000000
        /*03cc*/ 	.short	0x010a
        /*03ce*/ 	.byte	0x3f
	.zero		1


	//----- nvinfo : EIATTR_NUM_MBARRIERS
	.align		4
.L_30:
        /*03d0*/ 	.byte	0x03, 0x38
        /*03d2*/ 	.short	0x0012


	//----- nvinfo : EIATTR_EXIT_INSTR_OFFSETS
	.align		4
        /*03d4*/ 	.byte	0x04, 0x1c
        /*03d6*/ 	.short	(.L_32 - .L_31)


	//   ....[0]....
.L_31:
        /*03d8*/ 	.word	0x00000a30


	//   ....[1]....
        /*03dc*/ 	.word	0x00001220


	//   ....[2]....
        /*03e0*/ 	.word	0x0000d670


	//   ....[3]....
        /*03e4*/ 	.word	0x0000dbd0


	//   ....[4]....
        /*03e8*/ 	.word	0x0000ee60


	//----- nvinfo : EIATTR_MAX_THREADS
	.align		4
.L_32:
        /*03ec*/ 	.byte	0x04, 0x05
        /*03ee*/ 	.short	(.L_34 - .L_33)
.L_33:
        /*03f0*/ 	.word	0x00000180
        /*03f4*/ 	.word	0x00000001
        /*03f8*/ 	.word	0x00000001


	//----- nvinfo : EIATTR_CRS_STACK_SIZE
	.align		4
.L_34:
        /*03fc*/ 	.byte	0x04, 0x1e
        /*03fe*/ 	.short	(.L_36 - .L_35)
.L_35:
        /*0400*/ 	.word	0x00000000


	//----- nvinfo : EIATTR_CBANK_PARAM_SIZE
	.align		4
.L_36:
        /*0404*/ 	.byte	0x03, 0x19
        /*0406*/ 	.short	0x0470


	//----- nvinfo : EIATTR_PARAM_CBANK
	.align		4
        /*0408*/ 	.byte	0x04, 0x0a
        /*040a*/ 	.short	(.L_38 - .L_37)
	.align		4
.L_37:
        /*040c*/ 	.word	index@(.nv.constant0._ZN7cutlass13device_kernelINS_4gemm6kernel13GemmUniversalIN4cute5tupleIJiiiiEEENS1_10collective13CollectiveMmaINS1_37MainloopSm90TmaGmmaWarpSpecializedFP8ILi8ENS5_IJNS4_1CILi2EEENSA_ILi1EEESC_EEENS1_35KernelTmaWarpSpecializedCooperativeEEENS5_IJNSA_ILi384EEENSA_ILi64EEESH_EEENS_12float_e4m3_tENS5_IJlSC_lEEESJ_SK_NS4_8TiledMMAINS4_8MMA_AtomIJNS4_4SM904GMMA30MMA_64x64x32_F32E4M3E4M3_SS_TNILNSO_7ScaleInE1ELSQ_1EEEEEENS4_6LayoutISD_NS5_IJSC_NSA_ILi0EEESU_EEEEENS5_IJNS4_10UnderscoreESX_SX_EEEEENS4_13SM90_TMA_LOADENS4_14ComposedLayoutINS4_7SwizzleILi2ELi4ELi3EEENS4_18smem_ptr_flag_bitsILi8EEENST_INS5_IJNSA_ILi8EEESH_EEENS5_IJSH_SC_EEEEEEEvNS4_8identityENS4_23SM90_TMA_LOAD_MULTICASTES1A_vS1B_EENS_8epilogue10collective6detail29Sm90TmaWarpSpecializedAdapterINS1F_15DefaultEpilogueISJ_SK_SK_NS1E_6thread17LinearCombinationISJ_Li1EffLNS1J_9ScaleType4KindE0ELNS_15FloatRoundStyleE2ESJ_EENS1_15EpilogueDefaultEEEEEvvEEEEvNT_6ParamsE)
        /*0410*/ 	.short	0x0210
        /*0412*/ 	.short	0x0470


	//----- nvinfo : EIATTR_SW_WAR
	.align		4
.L_38:
        /*0414*/ 	.byte	0x04, 0x36
        /*0416*/ 	.short	(.L_40 - .L_39)
.L_39:
        /*0418*/ 	.word	0x00000008
.L_40:


//--------------------- .nv.callgraph             --------------------------
	.section	.nv.callgraph,"",@"SHT_CUDA_CALLGRAPH"
	.align	4
	.sectionentsize	8
	.align		4
        /*0000*/ 	.word	0x00000000
	.align		4
        /*0004*/ 	.word	0xffffffff
	.align		4
        /*0008*/ 	.word	0x00000000
	.align		4
        /*000c*/ 	.word	0xfffffffe
	.align		4
        /*0010*/ 	.word	0x00000000
	.align		4
        /*0014*/ 	.word	0xfffffffd
	.align		4
        /*0018*/ 	.word	0x00000000
	.align		4
        /*001c*/ 	.word	0xfffffffc


//--------------------- .nv.constant4             --------------------------
	.section	.nv.constant4,"a",@progbits
	.align	8
	.align		8
.nv.constant4:
        /*0000*/ 	.dword	_ZN39_INTERNAL_4fe8eba6_4_k_cu_de7a6d88_77974cuda3std3__45__cpo5beginE
	.align		8
        /*0008*/ 	.dword	_ZN39_INTERNAL_4fe8eba6_4_k_cu_de7a6d88_77974cuda3std3__45__cpo3endE
	.align		8
        /*0010*/ 	.dword	_ZN39_INTERNAL_4fe8eba6_4_k_cu_de7a6d88_77974cuda3std3__45__cpo6cbeginE
	.align		8
        /*0018*/ 	.dword	_ZN39_INTERNAL_4fe8eba6_4_k_cu_de7a6d88_77974cuda3std3__45__cpo4cendE
	.align		8
        /*0020*/ 	.dword	_ZN39_INTERNAL_4fe8eba6_4_k_cu_de7a6d88_77974cuda3std3__441_GLOBAL__N__4fe8eba6_4_k_cu_de7a6d88_77976ignoreE
	.align		8
        /*0028*/ 	.dword	_ZN39_INTERNAL_4fe8eba6_4_k_cu_de7a6d88_77974cuda3std3__419piecewise_constructE
	.align		8
        /*0030*/ 	.dword	_ZN39_INTERNAL_4fe8eba6_4_k_cu_de7a6d88_77974cuda3std3__48in_placeE
	.align		8
        /*0038*/ 	.dword	_ZN39_INTERNAL_4fe8eba6_4_k_cu_de7a6d88_77974cuda3std6ranges3__45__cpo4swapE
	.align		8
        /*0040*/ 	.dword	_ZN39_INTERNAL_4fe8eba6_4_k_cu_de7a6d88_77974cuda3std6ranges3__45__cpo9iter_moveE
	.align		8
        /*0048*/ 	.dword	_ZN39_INTERNAL_4fe8eba6_4_k_cu_de7a6d88_77974cute7productE
	.align		8
        /*0050*/ 	.dword	_ZN39_INTERNAL_4fe8eba6_4_k_cu_de7a6d88_77974cute1_E


//--------------------- .text._ZN7cutlass13device_kernelINS_4gemm6kernel13GemmUniversalIN4cute5tupleIJiiiiEEENS1_10collective13CollectiveMmaINS1_37MainloopSm90TmaGmmaWarpSpecializedFP8ILi8ENS5_IJNS4_1CILi2EEENSA_ILi1EEESC_EEENS1_35KernelTmaWarpSpecializedCooperativeEEENS5_IJNSA_ILi384EEENSA_ILi64EEESH_EEENS_12float_e4m3_tENS5_IJlSC_lEEESJ_SK_NS4_8TiledMMAINS4_8MMA_AtomIJNS4_4SM904GMMA30MMA_64x64x32_F32E4M3E4M3_SS_TNILNSO_7ScaleInE1ELSQ_1EEEEEENS4_6LayoutISD_NS5_IJSC_NSA_ILi0EEESU_EEEEENS5_IJNS4_10UnderscoreESX_SX_EEEEENS4_13SM90_TMA_LOADENS4_14ComposedLayoutINS4_7SwizzleILi2ELi4ELi3EEENS4_18smem_ptr_flag_bitsILi8EEENST_INS5_IJNSA_ILi8EEESH_EEENS5_IJSH_SC_EEEEEEEvNS4_8identityENS4_23SM90_TMA_LOAD_MULTICASTES1A_vS1B_EENS_8epilogue10collective6detail29Sm90TmaWarpSpecializedAdapterINS1F_15DefaultEpilogueISJ_SK_SK_NS1E_6thread17LinearCombinationISJ_Li1EffLNS1J_9ScaleType4KindE0ELNS_15FloatRoundStyleE2ESJ_EENS1_15EpilogueDefaultEEEEEvvEEEEvNT_6ParamsE --------------------------
	.section	.text._ZN7cutlass13device_kernelINS_4gemm6kernel13GemmUniversalIN4cute5tupleIJiiiiEEENS1_10collective13CollectiveMmaINS1_37MainloopSm90TmaGmmaWarpSpecializedFP8ILi8ENS5_IJNS4_1CILi2EEENSA_ILi1EEESC_EEENS1_35KernelTmaWarpSpecializedCooperativeEEENS5_IJNSA_ILi384EEENSA_ILi64EEESH_EEENS_12float_e4m3_tENS5_IJlSC_lEEESJ_SK_NS4_8TiledMMAINS4_8MMA_AtomIJNS4_4SM904GMMA30MMA_64x64x32_F32E4M3E4M3_SS_TNILNSO_7ScaleInE1ELSQ_1EEEEEENS4_6LayoutISD_NS5_IJSC_NSA_ILi0EEESU_EEEEENS5_IJNS4_10UnderscoreESX_SX_EEEEENS4_13SM90_TMA_LOADENS4_14ComposedLayoutINS4_7SwizzleILi2ELi4ELi3EEENS4_18smem_ptr_flag_bitsILi8EEENST_INS5_IJNSA_ILi8EEESH_EEENS5_IJSH_SC_EEEEEEEvNS4_8identityENS4_23SM90_TMA_LOAD_MULTICASTES1A_vS1B_EENS_8epilogue10collective6detail29Sm90TmaWarpSpecializedAdapterINS1F_15DefaultEpilogueISJ_SK_SK_NS1E_6thread17LinearCombinationISJ_Li1EffLNS1J_9ScaleType4KindE0ELNS_15FloatRoundStyleE2ESJ_EENS1_15EpilogueDefaultEEEEEvvEEEEvNT_6ParamsE,"ax",@progbits
	.align	128
.text._ZN7cutlass13device_kernelINS_4gemm6kernel13GemmUniversalIN4cute5tupleIJiiiiEEENS1_10collective13CollectiveMmaINS1_37MainloopSm90TmaGmmaWarpSpecializedFP8ILi8ENS5_IJNS4_1CILi2EEENSA_ILi1EEESC_EEENS1_35KernelTmaWarpSpecializedCooperativeEEENS5_IJNSA_ILi384EEENSA_ILi64EEESH_EEENS_12float_e4m3_tENS5_IJlSC_lEEESJ_SK_NS4_8TiledMMAINS4_8MMA_AtomIJNS4_4SM904GMMA30MMA_64x64x32_F32E4M3E4M3_SS_TNILNSO_7ScaleInE1ELSQ_1EEEEEENS4_6LayoutISD_NS5_IJSC_NSA_ILi0EEESU_EEEEENS5_IJNS4_10UnderscoreESX_SX_EEEEENS4_13SM90_TMA_LOADENS4_14ComposedLayoutINS4_7SwizzleILi2ELi4ELi3EEENS4_18smem_ptr_flag_bitsILi8EEENST_INS5_IJNSA_ILi8EEESH_EEENS5_IJSH_SC_EEEEEEEvNS4_8identityENS4_23SM90_TMA_LOAD_MULTICASTES1A_vS1B_EENS_8epilogue10collective6detail29Sm90TmaWarpSpecializedAdapterINS1F_15DefaultEpilogueISJ_SK_SK_NS1E_6thread17LinearCombinationISJ_Li1EffLNS1J_9ScaleType4KindE0ELNS_15FloatRoundStyleE2ESJ_EENS1_15EpilogueDefaultEEEEEvvEEEEvNT_6ParamsE:
        .type           _ZN7cutlass13device_kernelINS_4gemm6kernel13GemmUniversalIN4cute5tupleIJiiiiEEENS1_10collective13CollectiveMmaINS1_37MainloopSm90TmaGmmaWarpSpecializedFP8ILi8ENS5_IJNS4_1CILi2EEENSA_ILi1EEESC_EEENS1_35KernelTmaWarpSpecializedCooperativeEEENS5_IJNSA_ILi384EEENSA_ILi64EEESH_EEENS_12float_e4m3_tENS5_IJlSC_lEEESJ_SK_NS4_8TiledMMAINS4_8MMA_AtomIJNS4_4SM904GMMA30MMA_64x64x32_F32E4M3E4M3_SS_TNILNSO_7ScaleInE1ELSQ_1EEEEEENS4_6LayoutISD_NS5_IJSC_NSA_ILi0EEESU_EEEEENS5_IJNS4_10UnderscoreESX_SX_EEEEENS4_13SM90_TMA_LOADENS4_14ComposedLayoutINS4_7SwizzleILi2ELi4ELi3EEENS4_18smem_ptr_flag_bitsILi8EEENST_INS5_IJNSA_ILi8EEESH_EEENS5_IJSH_SC_EEEEEEEvNS4_8identityENS4_23SM90_TMA_LOAD_MULTICASTES1A_vS1B_EENS_8epilogue10collective6detail29Sm90TmaWarpSpecializedAdapterINS1F_15DefaultEpilogueISJ_SK_SK_NS1E_6thread17LinearCombinationISJ_Li1EffLNS1J_9ScaleType4KindE0ELNS_15FloatRoundStyleE2ESJ_EENS1_15EpilogueDefaultEEEEEvvEEEEvNT_6ParamsE,@function
        .size           _ZN7cutlass13device_kernelINS_4gemm6kernel13GemmUniversalIN4cute5tupleIJiiiiEEENS1_10collective13CollectiveMmaINS1_37MainloopSm90TmaGmmaWarpSpecializedFP8ILi8ENS5_IJNS4_1CILi2EEENSA_ILi1EEESC_EEENS1_35KernelTmaWarpSpecializedCooperativeEEENS5_IJNSA_ILi384EEENSA_ILi64EEESH_EEENS_12float_e4m3_tENS5_IJlSC_lEEESJ_SK_NS4_8TiledMMAINS4_8MMA_AtomIJNS4_4SM904GMMA30MMA_64x64x32_F32E4M3E4M3_SS_TNILNSO_7ScaleInE1ELSQ_1EEEEEENS4_6LayoutISD_NS5_IJSC_NSA_ILi0EEESU_EEEEENS5_IJNS4_10UnderscoreESX_SX_EEEEENS4_13SM90_TMA_LOADENS4_14ComposedLayoutINS4_7SwizzleILi2ELi4ELi3EEENS4_18smem_ptr_flag_bitsILi8EEENST_INS5_IJNSA_ILi8EEESH_EEENS5_IJSH_SC_EEEEEEEvNS4_8identityENS4_23SM90_TMA_LOAD_MULTICASTES1A_vS1B_EENS_8epilogue10collective6detail29Sm90TmaWarpSpecializedAdapterINS1F_15DefaultEpilogueISJ_SK_SK_NS1E_6thread17LinearCombinationISJ_Li1EffLNS1J_9ScaleType4KindE0ELNS_15FloatRoundStyleE2ESJ_EENS1_15EpilogueDefaultEEEEEvvEEEEvNT_6ParamsE,(.L_x_87 - _ZN7cutlass13device_kernelINS_4gemm6kernel13GemmUniversalIN4cute5tupleIJiiiiEEENS1_10collective13CollectiveMmaINS1_37MainloopSm90TmaGmmaWarpSpecializedFP8ILi8ENS5_IJNS4_1CILi2EEENSA_ILi1EEESC_EEENS1_35KernelTmaWarpSpecializedCooperativeEEENS5_IJNSA_ILi384EEENSA_ILi64EEESH_EEENS_12float_e4m3_tENS5_IJlSC_lEEESJ_SK_NS4_8TiledMMAINS4_8MMA_AtomIJNS4_4SM904GMMA30MMA_64x64x32_F32E4M3E4M3_SS_TNILNSO_7ScaleInE1ELSQ_1EEEEEENS4_6LayoutISD_NS5_IJSC_NSA_ILi0EEESU_EEEEENS5_IJNS4_10UnderscoreESX_SX_EEEEENS4_13SM90_TMA_LOADENS4_14ComposedLayoutINS4_7SwizzleILi2ELi4ELi3EEENS4_18smem_ptr_flag_bitsILi8EEENST_INS5_IJNSA_ILi8EEESH_EEENS5_IJSH_SC_EEEEEEEvNS4_8identityENS4_23SM90_TMA_LOAD_MULTICASTES1A_vS1B_EENS_8epilogue10collective6detail29Sm90TmaWarpSpecializedAdapterINS1F_15DefaultEpilogueISJ_SK_SK_NS1E_6thread17LinearCombinationISJ_Li1EffLNS1J_9ScaleType4KindE0ELNS_15FloatRoundStyleE2ESJ_EENS1_15EpilogueDefaultEEEEEvvEEEEvNT_6ParamsE)
        .other          _ZN7cutlass13device_kernelINS_4gemm6kernel13GemmUniversalIN4cute5tupleIJiiiiEEENS1_10collective13CollectiveMmaINS1_37MainloopSm90TmaGmmaWarpSpecializedFP8ILi8ENS5_IJNS4_1CILi2EEENSA_ILi1EEESC_EEENS1_35KernelTmaWarpSpecializedCooperativeEEENS5_IJNSA_ILi384EEENSA_ILi64EEESH_EEENS_12float_e4m3_tENS5_IJlSC_lEEESJ_SK_NS4_8TiledMMAINS4_8MMA_AtomIJNS4_4SM904GMMA30MMA_64x64x32_F32E4M3E4M3_SS_TNILNSO_7ScaleInE1ELSQ_1EEEEEENS4_6LayoutISD_NS5_IJSC_NSA_ILi0EEESU_EEEEENS5_IJNS4_10UnderscoreESX_SX_EEEEENS4_13SM90_TMA_LOADENS4_14ComposedLayoutINS4_7SwizzleILi2ELi4ELi3EEENS4_18smem_ptr_flag_bitsILi8EEENST_INS5_IJNSA_ILi8EEESH_EEENS5_IJSH_SC_EEEEEEEvNS4_8identityENS4_23SM90_TMA_LOAD_MULTICASTES1A_vS1B_EENS_8epilogue10collective6detail29Sm90TmaWarpSpecializedAdapterINS1F_15DefaultEpilogueISJ_SK_SK_NS1E_6thread17LinearCombinationISJ_Li1EffLNS1J_9ScaleType4KindE0ELNS_15FloatRoundStyleE2ESJ_EENS1_15EpilogueDefaultEEEEEvvEEEEvNT_6ParamsE,@"STO_CUDA_ENTRY STV_DEFAULT"
_ZN7cutlass13device_kernelINS_4gemm6kernel13GemmUniversalIN4cute5tupleIJiiiiEEENS1_10collective13CollectiveMmaINS1_37MainloopSm90TmaGmmaWarpSpecializedFP8ILi8ENS5_IJNS4_1CILi2EEENSA_ILi1EEESC_EEENS1_35KernelTmaWarpSpecializedCooperativeEEENS5_IJNSA_ILi384EEENSA_ILi64EEESH_EEENS_12float_e4m3_tENS5_IJlSC_lEEESJ_SK_NS4_8TiledMMAINS4_8MMA_AtomIJNS4_4SM904GMMA30MMA_64x64x32_F32E4M3E4M3_SS_TNILNSO_7ScaleInE1ELSQ_1EEEEEENS4_6LayoutISD_NS5_IJSC_NSA_ILi0EEESU_EEEEENS5_IJNS4_10UnderscoreESX_SX_EEEEENS4_13SM90_TMA_LOADENS4_14ComposedLayoutINS4_7SwizzleILi2ELi4ELi3EEENS4_18smem_ptr_flag_bitsILi8EEENST_INS5_IJNSA_ILi8EEESH_EEENS5_IJSH_SC_EEEEEEEvNS4_8identityENS4_23SM90_TMA_LOAD_MULTICASTES1A_vS1B_EENS_8epilogue10collective6detail29Sm90TmaWarpSpecializedAdapterINS1F_15DefaultEpilogueISJ_SK_SK_NS1E_6thread17LinearCombinationISJ_Li1EffLNS1J_9ScaleType4KindE0ELNS_15FloatRoundStyleE2ESJ_EENS1_15EpilogueDefaultEEEEEvvEEEEvNT_6ParamsE:
[----:B------:R-:W0:Y:S02]  /*0000*/  LDC R1, c[0x0][0x28] ;  /* 0x00000a00ff017b82 */ /* 0x000e240000000800 */
[----:B0-----:R-:W-:Y:S01]  /*0010*/  VIADD R1, R1, 0xffffffb8 ;  /* 0xffffffb801017836 */ /* 0x001fe20000000000 */
[----:B------:R-:W0:Y:S01]  /*0020*/  S2R R4, SR_TID.X ;  /* 0x0000000000047919 */ /* 0x000e220000002100 */
[----:B------:R-:W-:Y:S01]  /*0030*/  ELECT P0, URZ, PT ;  /* 0x00000000003f782f */ /* 0x000fe20003800000 */
[----:B------:R-:W-:Y:S01]  /*0040*/  BSSY B0, `(.L_x_0) ;  /* 0x000000f000007945 */ /* 0x000fe20003800000 */
[--C-:B0-----:R-:W-:Y:S02]  /*0050*/  SHF.R.U32.HI R0, RZ, 0x5, R4.reuse ;  /* 0x00000005ff007819 */ /* 0x101fe40000011604 */
[----:B------:R-:W-:-:S03]  /*0060*/  SHF.R.U32.HI R2, RZ, 0x7, R4 ;  /* 0x00000007ff027819 */ /* 0x000fc60000011604 */
[----:B------:R-:W0:Y:S04]  /*0070*/  SHFL.IDX PT, R6, R0, RZ, 0x1f ;  /* 0x00001fff00067589 */ /* 0x000e2800000e0000 */
[----:B------:R-:W1:Y:S01]  /*0080*/  SHFL.IDX PT, R2, R2, RZ, 0x1f ;  /* 0x00001fff02027589 */ /* 0x000e6200000e0000 */
[----:B0-----:R-:W-:-:S13]  /*0090*/  ISETP.NE.OR P0, PT, R6, RZ, !P0 ;  /* 0x000000ff0600720c */ /* 0x001fda0004705670 */
[----:B-1----:R-:W-:Y:S05]  /*00a0*/  @P0 BRA `(.L_x_1) ;  /* 0x0000000000200947 */ /* 0x002fea0003800000 */
[----:B------:R-:W-:Y:S02]  /*00b0*/  ULDC.64 UR4, c[0x0][0x198] ;  /* 0x0000660000047ab9 */ /* 0x000fe40000000a00 */
[----:B------:R-:W-:Y:S02]  /*00c0*/  UIADD3 UR6, UP0, UR4, 0xf0, URZ ;  /* 0x000000f004067890 */ /* 0x000fe4000ff1e03f */
[----:B------:R-:W-:Y:S02]  /*00d0*/  UIADD3 UR4, UP1, UR4, 0x1f0, URZ ;  /* 0x000001f004047890 */ /* 0x000fe4000ff3e03f */
[----:B------:R-:W-:Y:S02]  /*00e0*/  UIADD3.X UR7, URZ, UR5, URZ, UP0, !UPT ;  /* 0x000000053f077290 */ /* 0x000fe400087fe43f */
[----:B------:R-:W-:-:S07]  /*00f0*/  UIADD3.X UR5, URZ, UR5, URZ, UP1, !UPT ;  /* 0x000000053f057290 */ /* 0x000fce0008ffe43f */
[----:B------:R0:W-:Y:S02]  /*0100*/  UTMACCTL.PF [UR6] ;  /* 0x00000000060079b9 */ /* 0x0001e40008040000 */
[----:B------:R0:W-:Y:S02]  /*0110*/  UTMACCTL.PF [UR4] ;  /* 0x00000000040079b9 */ /* 0x0001e40008040000 */
[----:B0-----:R-:W-:Y:S01]  /*0120*/  NOP ;  /* 0x0000000000007918 */ /* 0x001fe20000000000 */
.L_x_1:
[----:B------:R-:W-:Y:S05]  /*0130*/  BSYNC B0 ;  /* 0x0000000000007941 */ /* 0x000fea0003800000 */
.L_x_0:
[----:B------:R-:W0:Y:S02]  /*0140*/  SHFL.IDX PT, R3, R0, RZ, 0x1f ;  /* 0x00001fff00037589 */ /* 0x000e2400000e0000 */
[----:B0-----:R-:W-:-:S13]  /*0150*/  ISETP.NE.AND P0, PT, R3, RZ, PT ;  /* 0x000000ff0300720c */ /* 0x001fda0003f05270 */
[----:B------:R-:W-:Y:S05]  /*0160*/  @P0 BRA `(.L_x_2) ;  /* 0x0000000000840947 */ /* 0x000fea0003800000 */
[----:B------:R-:W-:Y:S01]  /*0170*/  ELECT P0, URZ, PT ;  /* 0x00000000003f782f */ /* 0x000fe20003800000 */
[----:B------:R-:W-:-:S12]  /*0180*/  BSSY B0, `(.L_x_2) ;  /* 0x000001f000007945 */ /* 0x000fd80003800000 */
[----:B------:R-:W-:Y:S05]  /*0190*/  @!P0 BRA `(.L_x_3) ;  /* 0x0000000000748947 */ /* 0x000fea0003800000 */
[----:B------:R-:W0:Y:S01]  /*01a0*/  S2UR UR8, SR_CgaCtaId ;  /* 0x00000000000879c3 */ /* 0x000e220000008800 */
[----:B------:R-:W-:Y:S01]  /*01b0*/  UMOV UR4, 0x400 ;  /* 0x0000040000047882 */ /* 0x000fe20000000000 */
[----:B------:R-:W-:Y:S01]  /*01c0*/  UMOV UR5, 0x1 ;  /* 0x0000000100057882 */ /* 0x000fe20000000000 */
[----:B------:R-:W-:Y:S02]  /*01d0*/  UMOV UR6, 0x4 ;  /* 0x0000000400067882 */ /* 0x000fe40000000000 */
[----:B------:R-:W-:-:S04]  /*01e0*/  UIADD3 UR6, -UR6, 0x100000, URZ ;  /* 0x0010000006067890 */ /* 0x000fc8000fffe13f */
[----:B------:R-:W-:Y:S02]  /*01f0*/  USHF.L.U32 UR7, UR6, 0xb, URZ ;  /* 0x0000000b06077899 */ /* 0x000fe4000800063f */
[----:B------:R-:W-:Y:S02]  /*0200*/  USHF.L.U32 UR6, UR6, 0x1, URZ ;  /* 0x0000000106067899 */ /* 0x000fe4000800063f */
[----:B0-----:R-:W-:Y:S02]  /*0210*/  ULEA UR8, UR8, UR4, 0x18 ;  /* 0x0000000408087291 */ /* 0x001fe4000f8ec03f */
[----:B------:R-:W-:-:S04]  /*0220*/  UIADD3 UR4, -UR5, 0x100000, URZ ;  /* 0x0010000005047890 */ /* 0x000fc8000fffe13f */
[----:B------:R-:W-:Y:S02]  /*0230*/  USHF.L.U32 UR5, UR4, 0xb, URZ ;  /* 0x0000000b04057899 */ /* 0x000fe4000800063f */
[----:B------:R-:W-:Y:S01]  /*0240*/  USHF.L.U32 UR4, UR4, 0x1, URZ ;  /* 0x0000000104047899 */ /* 0x000fe2000800063f */
[----:B------:R-:W0:Y:S11]  /*0250*/  FENCE.VIEW.ASYNC.S ;  /* 0x00000000000073c6 */ /* 0x000e360000000000 */
[----:B0-----:R0:W1:Y:S01]  /*0260*/  SYNCS.EXCH.64 URZ, [UR8], UR4 ;  /* 0x00000004083f75b2 */ /* 0x0010620008000100 */
[----:B------:R0:W2:Y:S01]  /*0270*/  SYNCS.EXCH.64 URZ, [UR8+0x40], UR6 ;  /* 0x00004006083f75b2 */ /* 0x0000a20008000100 */
[----:B------:R0:W3:Y:S01]  /*0280*/  SYNCS.EXCH.64 URZ, [UR8+0x8], UR4 ;  /* 0x00000804083f75b2 */ /* 0x0000e20008000100 */
[----:B------:R0:W4:Y:S01]  /*0290*/  SYNCS.EXCH.64 URZ, [UR8+0x48], UR6 ;  /* 0x00004806083f75b2 */ /* 0x0001220008000100 */
[----:B------:R0:W0:Y:S01]  /*02a0*/  SYNCS.EXCH.64 URZ, [UR8+0x10], UR4 ;  /* 0x00001004083f75b2 */ /* 0x0000220008000100 */
        /* <DEDUP_REMOVED lines=11> */
[----:B------:R-:W-:Y:S01]  /*0360*/  NOP ;  /* 0x0000000000007918 */ /* 0x000fe20000000000 */
.L_x_3:
[----:B0-----:R-:W-:Y:S05]  /*0370*/  BSYNC B0 ;  /* 0x0000000000007941 */ /* 0x001fea0003800000 */
.L_x_2:
[----:B------:R-:W-:Y:S01]  /*0380*/  SHF.R.S32.HI R5, RZ, 0x1f, R4 ;  /* 0x0000001fff057819 */ /* 0x000fe20000011404 */
[----:B------:R-:W0:Y:S01]  /*0390*/  SHFL.IDX PT, R0, R0, RZ, 0x1f ;  /* 0x00001fff00007589 */ /* 0x000e2200000e0000 */
[----:B------:R-:W5:Y:S01]  /*03a0*/  S2UR UR8, SR_CTAID.X ;  /* 0x00000000000879c3 */ /* 0x000f620000002500 */
[----:B------:R-:W-:Y:S02]  /*03b0*/  ELECT P0, URZ, PT ;  /* 0x00000000003f782f */ /* 0x000fe40003800000 */
[----:B------:R-:W-:Y:S01]  /*03c0*/  LEA.HI R5, R5, R4, RZ, 0x7 ;  /* 0x0000000405057211 */ /* 0x000fe200078f38ff */
[----:B------:R-:W1:Y:S01]  /*03d0*/  S2R R12, SR_CTAID.Y ;  /* 0x00000000000c7919 */ /* 0x000e620000002600 */
[----:B------:R-:W-:Y:S01]  /*03e0*/  ULDC UR4, c[0x0][0x150] ;  /* 0x0000540000047ab9 */ /* 0x000fe20000000800 */
[----:B------:R-:W-:Y:S01]  /*03f0*/  NOP ;  /* 0x0000000000007918 */ /* 0x000fe20000000000 */
[----:B------:R-:W-:Y:S01]  /*0400*/  LOP3.LUT R5, R5, 0xffffff80, RZ, 0xc0, !PT ;  /* 0xffffff8005057812 */ /* 0x000fe200078ec0ff */
[----:B------:R-:W-:Y:S01]  /*0410*/  NOP ;  /* 0x0000000000007918 */ /* 0x000fe20000000000 */
[----:B------:R-:W2:Y:S01]  /*0420*/  LDC R14, c[0x0][0x144] ;  /* 0x00005100ff0e7b82 */ /* 0x000ea20000000800 */
[----:B------:R-:W-:-:S02]  /*0430*/  ISETP.NE.AND P3, PT, R2, RZ, PT ;  /* 0x000000ff0200720c */ /* 0x000fc40003f65270 */
[----:B------:R-:W-:-:S05]  /*0440*/  IMAD.IADD R5, R4, 0x1, -R5 ;  /* 0x0000000104057824 */ /* 0x000fca00078e0a05 */
[----:B------:R-:W-:Y:S01]  /*0450*/  SHF.R.S32.HI R8, RZ, 0x1f, R5 ;  /* 0x0000001fff087819 */ /* 0x000fe20000011405 */
[----:B------:R-:W3:Y:S03]  /*0460*/  LDC R11, c[0x0][0x140] ;  /* 0x00005000ff0b7b82 */ /* 0x000ee60000000800 */
[----:B------:R-:W-:Y:S02]  /*0470*/  LEA.HI R8, R8, R5, RZ, 0x3 ;  /* 0x0000000508087211 */ /* 0x000fe400078f18ff */
[----:B0-----:R-:W-:Y:S02]  /*0480*/  ISETP.NE.OR P0, PT, R0, RZ, !P0 ;  /* 0x000000ff0000720c */ /* 0x001fe40004705670 */
[--C-:B------:R-:W-:Y:S01]  /*0490*/  SHF.R.S32.HI R0, RZ, 0x3, R8.reuse ;  /* 0x00000003ff007819 */ /* 0x100fe20000011408 */
[----:B------:R-:W0:Y:S01]  /*04a0*/  LDC R15, c[0x0][0x148] ;  /* 0x00005200ff0f7b82 */ /* 0x000e220000000800 */
[----:B------:R-:W-:-:S02]  /*04b0*/  SHF.R.S32.HI R7, RZ, 0x1f, R8 ;  /* 0x0000001fff077819 */ /* 0x000fc40000011408 */
[----:B------:R-:W-:Y:S02]  /*04c0*/  SHF.R.S32.HI R8, RZ, 0x1f, R3 ;  /* 0x0000001fff087819 */ /* 0x000fe40000011403 */
[----:B-----5:R-:W-:Y:S02]  /*04d0*/  I2FP.F32.U32 R9, UR8 ;  /* 0x0000000800097c45 */ /* 0x020fe40008201000 */
[----:B------:R-:W-:Y:S02]  /*04e0*/  LEA.HI R7, R7, R0, RZ, 0x2 ;  /* 0x0000000007077211 */ /* 0x000fe400078f10ff */
[----:B------:R-:W-:Y:S01]  /*04f0*/  LEA.HI R8, R8, R3, RZ, 0x2 ;  /* 0x0000000308087211 */ /* 0x000fe200078f10ff */
[----:B------:R-:W-:Y:S01]  /*0500*/  FMUL R9, R9, UR4 ;  /* 0x0000000409097c20 */ /* 0x000fe20008400000 */
[----:B------:R-:W-:Y:S01]  /*0510*/  LOP3.LUT R7, R7, 0xfffffffc, RZ, 0xc0, !PT ;  /* 0xfffffffc07077812 */ /* 0x000fe200078ec0ff */
[----:B------:R-:W-:Y:S01]  /*0520*/  VOTEU.ALL UP0, P0 ;  /* 0x00000000003f7886 */ /* 0x000fe20000000000 */
[----:B------:R-:W-:Y:S01]  /*0530*/  LOP3.LUT R8, R8, 0x3ffffffc, RZ, 0xc0, !PT ;  /* 0x3ffffffc08087812 */ /* 0x000fe200078ec0ff */
[----:B------:R-:W-:Y:S01]  /*0540*/  ULDC UR4, c[0x0][0x154] ;  /* 0x0000550000047ab9 */ /* 0x000fe20000000800 */
[----:B---3--:R-:W-:Y:S01]  /*0550*/  ISETP.EQ.U32.AND P2, PT, R11, 0x1, PT ;  /* 0x000000010b00780c */ /* 0x008fe20003f42070 */
[----:B------:R-:W3:Y:S01]  /*0560*/  F2I.U32.TRUNC.NTZ R9, R9 ;  /* 0x0000000900097305 */ /* 0x000ee2000020f000 */
[----:B------:R-:W-:Y:S01]  /*0570*/  IMAD.IADD R7, R0, 0x1, -R7 ;  /* 0x0000000100077824 */ /* 0x000fe200078e0a07 */
[----:B------:R-:W5:Y:S01]  /*0580*/  @!UP0 S2UR UR7, SR_CgaCtaId ;  /* 0x00000000000789c3 */ /* 0x000f620000008800 */
[----:B------:R-:W-:Y:S01]  /*0590*/  IMAD.IADD R8, R3, 0x1, -R8 ;  /* 0x0000000103087824 */ /* 0x000fe200078e0a08 */
[----:B-1----:R-:W-:Y:S01]  /*05a0*/  I2FP.F32.U32 R3, R12 ;  /* 0x0000000c00037245 */ /* 0x002fe20000201000 */
[----:B------:R-:W-:Y:S01]  /*05b0*/  @!UP0 UMOV UR6, 0x400 ;  /* 0x0000040000068882 */ /* 0x000fe20000000000 */
[----:B------:R-:W-:Y:S01]  /*05c0*/  VOTEU.ALL UP1, P0 ;  /* 0x00000000003f7886 */ /* 0x000fe20000020000 */
[----:B------:R-:W-:-:S02]  /*05d0*/  IMAD R7, R8, 0x4, R7 ;  /* 0x0000000408077824 */ /* 0x000fc400078e0207 */
[----:B------:R-:W-:Y:S01]  /*05e0*/  FMUL R8, R3, UR4 ;  /* 0x0000000403087c20 */ /* 0x000fe20008400000 */
[----:B------:R-:W-:Y:S01]  /*05f0*/  SHF.R.S32.HI R3, RZ, 0x1f, R6 ;  /* 0x0000001fff037819 */ /* 0x000fe20000011406 */
[C---:B------:R-:W-:Y:S01]  /*0600*/  IMAD.SHL.U32 R10, R7.reuse, 0x4, RZ ;  /* 0x00000004070a7824 */ /* 0x040fe200078e00ff */
[----:B------:R-:W-:Y:S01]  /*0610*/  LEA.HI R0, R7, R7, RZ, 0x1 ;  /* 0x0000000707007211 */ /* 0x000fe200078f08ff */
[----:B------:R-:W-:Y:S01]  /*0620*/  UMOV UR4, 0x20 ;  /* 0x0000002000047882 */ /* 0x000fe20000000000 */
[----:B------:R-:W-:Y:S01]  /*0630*/  LEA.HI R3, R3, R6, RZ, 0x2 ;  /* 0x0000000603037211 */ /* 0x000fe200078f10ff */
[----:B---3--:R-:W-:Y:S01]  /*0640*/  IMAD.MOV R17, RZ, RZ, -R9 ;  /* 0x000000ffff117224 */ /* 0x008fe200078e0a09 */
[----:B------:R-:W-:Y:S01]  /*0650*/  LOP3.LUT R0, R0, 0xfffffffe, RZ, 0xc0, !PT ;  /* 0xfffffffe00007812 */ /* 0x000fe200078ec0ff */
[----:B------:R-:W1:Y:S01]  /*0660*/  F2I.U32.TRUNC.NTZ R8, R8 ;  /* 0x0000000800087305 */ /* 0x000e62000020f000 */
[----:B------:R-:W-:Y:S01]  /*0670*/  LOP3.LUT R3, R3, 0xfffffffc, RZ, 0xc0, !PT ;  /* 0xfffffffc03037812 */ /* 0x000fe200078ec0ff */
[----:B--2---:R-:W-:Y:S01]  /*0680*/  IMAD R14, R14, R17, UR8 ;  /* 0x000000080e0e7e24 */ /* 0x004fe2000f8e0211 */
[C---:B------:R-:W-:Y:S01]  /*0690*/  LOP3.LUT R10, R7.reuse, 0xc, R10, 0x78, !PT ;  /* 0x0000000c070a7812 */ /* 0x040fe200078e780a */
[----:B------:R-:W-:Y:S01]  /*06a0*/  IMAD.IADD R9, R7, 0x1, -R0 ;  /* 0x0000000107097824 */ /* 0x000fe200078e0a00 */
[----:B------:R-:W-:-:S04]  /*06b0*/  @!UP0 UIADD3 UR4, -UR4, 0x100000, URZ ;  /* 0x0010000004048890 */ /* 0x000fc8000fffe13f */
[----:B------:R-:W-:Y:S02]  /*06c0*/  @!UP0 USHF.L.U32 UR5, UR4, 0xb, URZ ;  /* 0x0000000b04058899 */ /* 0x000fe4000800063f */
[----:B------:R-:W-:Y:S01]  /*06d0*/  @!UP0 USHF.L.U32 UR4, UR4, 0x1, URZ ;  /* 0x0000000104048899 */ /* 0x000fe2000800063f */
[----:B------:R-:W-:Y:S01]  /*06e0*/  IMAD.IADD R6, R6, 0x1, -R3 ;  /* 0x0000000106067824 */ /* 0x000fe200078e0a03 */
[----:B------:R-:W-:Y:S01]  /*06f0*/  ISETP.NE.AND P4, PT, R9, R14, PT ;  /* 0x0000000e0900720c */ /* 0x000fe20003f85270 */
[----:B-----5:R-:W-:-:S03]  /*0700*/  @!UP0 ULEA UR6, UR7, UR6, 0x18 ;  /* 0x0000000607068291 */ /* 0x020fc6000f8ec03f */
[C---:B------:R-:W-:Y:S01]  /*0710*/  ISETP.NE.AND P1, PT, R6.reuse, 0x3, PT ;  /* 0x000000030600780c */ /* 0x040fe20003f25270 */
[----:B------:R-:W-:Y:S01]  /*0720*/  VOTEU.ALL UP0, P0 ;  /* 0x00000000003f7886 */ /* 0x000fe20000000000 */
[----:B------:R-:W-:Y:S01]  /*0730*/  LOP3.LUT P0, RZ, R5, 0x7, RZ, 0xc0, !PT ;  /* 0x0000000705ff7812 */ /* 0x000fe2000780c0ff */
[----:B------:R-:W-:Y:S01]  /*0740*/  IMAD.MOV.U32 R9, RZ, RZ, 0x1 ;  /* 0x00000001ff097424 */ /* 0x000fe200078e00ff */
[----:B------:R-:W-:Y:S01]  /*0750*/  ISETP.EQ.OR P1, PT, R6, RZ, !P1 ;  /* 0x000000ff0600720c */ /* 0x000fe20004f22670 */
[----:B-1----:R-:W-:Y:S01]  /*0760*/  IMAD.MOV R20, RZ, RZ, -R8 ;  /* 0x000000ffff147224 */ /* 0x002fe200078e0a08 */
[----:B------:R-:W-:Y:S01]  /*0770*/  ISETP.LT.U32.AND P0, PT, R10, 0x2, !P0 ;  /* 0x000000020a00780c */ /* 0x000fe20004701070 */
[C---:B------:R-:W-:Y:S01]  /*0780*/  VIADD R8, R2.reuse, 0xffffffff ;  /* 0xffffffff02087836 */ /* 0x040fe20000000000 */
[----:B------:R-:W-:Y:S01]  /*0790*/  ISETP.EQ.AND P1, PT, R2, RZ, P1 ;  /* 0x000000ff0200720c */ /* 0x000fe20000f22270 */
[----:B0-----:R-:W-:Y:S01]  /*07a0*/  IMAD R3, R15, R20, R12 ;  /* 0x000000140f037224 */ /* 0x001fe200078e020c */
[----:B------:R-:W-:Y:S01]  /*07b0*/  @P4 LEA.HI R0, R10, R10, RZ, 0x1 ;  /* 0x0000000a0a004211 */ /* 0x000fe200078f08ff */
[----:B------:R-:W0:Y:S02]  /*07c0*/  FENCE.VIEW.ASYNC.S ;  /* 0x00000000000073c6 */ /* 0x000e240000000000 */
[----:B0-----:R0:W1:Y:S01]  /*07d0*/  @!UP0 SYNCS.EXCH.64 URZ, [UR6+0x90], UR4 ;  /* 0x00009004063f85b2 */ /* 0x0010620008000100 */
[----:B------:R-:W-:-:S02]  /*07e0*/  ISETP.GE.U32.AND P6, PT, R8, 0x2, PT ;  /* 0x000000020800780c */ /* 0x000fc40003fc6070 */
[----:B------:R-:W-:Y:S02]  /*07f0*/  @P4 SHF.R.S32.HI R0, RZ, 0x1, R0 ;  /* 0x00000001ff004819 */ /* 0x000fe40000011400 */
[----:B------:R-:W-:Y:S02]  /*0800*/  SEL R5, RZ, 0x1, !P1 ;  /* 0x00000001ff057807 */ /* 0x000fe40004800000 */
[----:B------:R-:W-:Y:S02]  /*0810*/  @P4 ISETP.NE.AND P5, PT, R0, R3, PT ;  /* 0x000000030000420c */ /* 0x000fe40003fa5270 */
[----:B------:R-:W-:Y:S02]  /*0820*/  SEL R0, RZ, 0x1, !P0 ;  /* 0x00000001ff007807 */ /* 0x000fe40004000000 */
[----:B------:R-:W-:Y:S02]  /*0830*/  @P4 SEL R9, RZ, 0x1, P5 ;  /* 0x00000001ff094807 */ /* 0x000fe40002800000 */
[----:B------:R-:W-:-:S02]  /*0840*/  SEL R5, R5, 0x2, P6 ;  /* 0x0000000205057807 */ /* 0x000fc40003000000 */
[----:B------:R-:W-:Y:S01]  /*0850*/  LOP3.LUT R9, R9, R0, RZ, 0xc0, !PT ;  /* 0x0000000009097212 */ /* 0x000fe200078ec0ff */
[----:B------:R0:W2:Y:S01]  /*0860*/  @!UP1 SYNCS.EXCH.64 URZ, [UR6+0x98], UR4 ;  /* 0x00009804063f95b2 */ /* 0x0000a20008000100 */
[----:B------:R-:W-:Y:S01]  /*0870*/  NOP ;  /* 0x0000000000007918 */ /* 0x000fe20000000000 */
[----:B------:R-:W-:Y:S05]  /*0880*/  @!P2 BRA `(.L_x_4) ;  /* 0x000000000008a947 */ /* 0x000fea0003800000 */
[----:B-12-4-:R-:W-:Y:S01]  /*0890*/  UCGABAR_ARV ;  /* 0x00000000000079c7 */ /* 0x016fe20008000000 */
[----:B------:R-:W-:Y:S05]  /*08a0*/  BRA `(.L_x_5) ;  /* 0x0000000000047947 */ /* 0x000fea0003800000 */
.L_x_4:
[----:B-12-4-:R-:W-:Y:S01]  /*08b0*/  NOP ;  /* 0x0000000000007918 */ /* 0x016fe20000000000 */
.L_x_5:
[----:B------:R-:W1:Y:S01]  /*08c0*/  LDC R0, c[0x0][0x65c] ;  /* 0x00019700ff007b82 */ /* 0x000e620000000800 */
[----:B------:R-:W-:Y:S01]  /*08d0*/  IMAD.U32 R2, RZ, RZ, UR8 ;  /* 0x00000008ff027e24 */ /* 0x000fe2000f8e00ff */
[----:B------:R-:W-:Y:S01]  /*08e0*/  LOP3.LUT R11, R11, 0xfffffff7, RZ, 0xc0, !PT ;  /* 0xfffffff70b0b7812 */ /* 0x000fe200078ec0ff */
[----:B------:R-:W-:Y:S01]  /*08f0*/  IMAD.MOV.U32 R3, RZ, RZ, RZ ;  /* 0x000000ffff037224 */ /* 0x000fe200078e00ff */
[----:B-1----:R-:W-:-:S13]  /*0900*/  ISETP.NE.AND P1, PT, R0, 0x1, PT ;  /* 0x000000010000780c */ /* 0x002fda0003f25270 */
[----:B------:R-:W1:Y:S01]  /*0910*/  @P1 LDC R19, c[0x0][0x10] ;  /* 0x00000400ff131b82 */ /* 0x000e620000000800 */
[----:B------:R-:W-:Y:S01]  /*0920*/  @P1 IMAD.MOV.U32 R13, RZ, RZ, RZ ;  /* 0x000000ffff0d1224 */ /* 0x000fe200078e00ff */
[----:B------:R-:W-:Y:S01]  /*0930*/  @P1 LOP3.LUT R11, R11, 0x8, RZ, 0xfc, !PT ;  /* 0x000000080b0b1812 */ /* 0x000fe200078efcff */
[----:B------:R-:W-:-:S05]  /*0940*/  @P1 IMAD.MOV.U32 R7, RZ, RZ, RZ ;  /* 0x000000ffff071224 */ /* 0x000fca00078e00ff */
[----:B------:R-:W2:Y:S01]  /*0950*/  @!P1 LDC R17, c[0x0][0xc] ;  /* 0x00000300ff119b82 */ /* 0x000ea20000000800 */
[----:B-1----:R-:W-:-:S04]  /*0960*/  @P1 IMAD.WIDE.U32 R18, R19, UR8, R12 ;  /* 0x0000000813121c25 */ /* 0x002fc8000f8e000c */
[----:B--2---:R-:W-:-:S04]  /*0970*/  @!P1 IMAD.WIDE.U32 R16, R12, R17, R2 ;  /* 0x000000110c109225 */ /* 0x004fc800078e0002 */
[----:B------:R-:W-:Y:S02]  /*0980*/  @P1 IMAD.MOV.U32 R2, RZ, RZ, R18 ;  /* 0x000000ffff021224 */ /* 0x000fe400078e0012 */
[----:B------:R-:W-:Y:S02]  /*0990*/  @P1 IMAD.IADD R3, R19, 0x1, R7 ;  /* 0x0000000113031824 */ /* 0x000fe400078e0207 */
[----:B------:R-:W-:Y:S02]  /*09a0*/  @!P1 IMAD.MOV.U32 R2, RZ, RZ, R16 ;  /* 0x000000ffff029224 */ /* 0x000fe400078e0010 */
[----:B------:R-:W-:Y:S01]  /*09b0*/  @!P1 IMAD.MOV.U32 R3, RZ, RZ, R17 ;  /* 0x000000ffff039224 */ /* 0x000fe200078e0011 */
[----:B------:R-:W-:Y:S06]  /*09c0*/  @!P2 BRA `(.L_x_6) ;  /* 0x00000000000ca947 */ /* 0x000fec0003800000 */
[----:B------:R-:W-:Y:S01]  /*09d0*/  UCGABAR_WAIT ;  /* 0x0000000000007dc7 */ /* 0x000fe20008000000 */
[----:B------:R-:W-:Y:S01]  /*09e0*/  CCTL.IVALL ;  /* 0x00000000ff00798f */ /* 0x000fe20002000000 */
[----:B------:R-:W-:Y:S05]  /*09f0*/  BRA `(.L_x_7) ;  /* 0x0000000000047947 */ /* 0x000fea0003800000 */
.L_x_6:
[----:B------:R-:W-:Y:S06]  /*0a00*/  BAR.SYNC.DEFER_BLOCKING 0x0 ;  /* 0x0000000000007b1d */ /* 0x000fec0000010000 */
.L_x_7:
[----:B------:R-:W-:Y:S05]  /*0a10*/  @!P3 BRA `(.L_x_8) ;  /* 0x000000cc0018b947 */ /* 0x000fea0003800000 */
[----:B------:R-:W-:-:S13]  /*0a20*/  ISETP.GT.U32.AND P0, PT, R8, 0x1, PT ;  /* 0x000000010800780c */ /* 0x000fda0003f04070 */
[----:B0-----:R-:W-:Y:S05]  /*0a30*/  @P0 EXIT ;  /* 0x000000000000094d */ /* 0x001fea0003800000 */
[----:B------:R-:W-:Y:S01]  /*0a40*/  ULDC.64 UR4, c[0x0][0x650] ;  /* 0x0001940000047ab9 */ /* 0x000fe20000000a00 */
[----:B------:R-:W-:Y:S01]  /*0a50*/  PRMT R16, RZ, 0x7610, R16 ;  /* 0x00007610ff107816 */ /* 0x000fe20000000010 */
[----:B------:R-:W-:Y:S01]  /*0a60*/  IMAD.MOV.U32 R8, RZ, RZ, -0x1 ;  /* 0xffffffffff087424 */ /* 0x000fe200078e00ff */
[----:B------:R-:W-:Y:S01]  /*0a70*/  ISETP.GE.U32.AND P0, PT, R2, UR4, PT ;  /* 0x0000000402007c0c */ /* 0x000fe2000bf06070 */
[----:B------:R-:W-:Y:S02]  /*0a80*/  IMAD.MOV.U32 R7, RZ, RZ, -0x1 ;  /* 0xffffffffff077424 */ /* 0x000fe400078e00ff */
[----:B------:R-:W-:Y:S01]  /*0a90*/  IMAD.MOV.U32 R6, RZ, RZ, -0x1 ;  /* 0xffffffffff067424 */ /* 0x000fe200078e00ff */
[----:B------:R-:W-:-:S13]  /*0aa0*/  ISETP.GE.U32.AND.EX P0, PT, R3, UR5, PT, P0 ;  /* 0x0000000503007c0c */ /* 0x000fda000bf06100 */
[----:B------:R-:W-:Y:S05]  /*0ab0*/  @P0 BRA `(.L_x_9) ;  /* 0x0000000400280947 */ /* 0x000fea0003800000 */
[----:B------:R-:W0:Y:S01]  /*0ac0*/  LDC.64 R22, c[0x0][0x628] ;  /* 0x00018a00ff167b82 */ /* 0x000e220000000a00 */
[----:B------:R-:W-:Y:S02]  /*0ad0*/  IMAD.MOV.U32 R6, RZ, RZ, R2 ;  /* 0x000000ffff067224 */ /* 0x000fe400078e0002 */
[----:B------:R-:W-:-:S05]  /*0ae0*/  IMAD.MOV.U32 R7, RZ, RZ, R3 ;  /* 0x000000ffff077224 */ /* 0x000fca00078e0003 */
[----:B------:R-:W1:Y:S08]  /*0af0*/  LDC R8, c[0x0][0x630] ;  /* 0x00018c00ff087b82 */ /* 0x000e700000000800 */
[----:B------:R-:W2:Y:S01]  /*0b00*/  LDC.64 R24, c[0x0][0x620] ;  /* 0x00018800ff187b82 */ /* 0x000ea20000000a00 */
[----:B0-----:R-:W-:-:S04]  /*0b10*/  ISETP.NE.U32.AND P0, PT, R22, RZ, PT ;  /* 0x000000ff1600720c */ /* 0x001fc80003f05070 */
[----:B------:R-:W-:-:S13]  /*0b20*/  ISETP.NE.AND.EX P0, PT, R23, RZ, PT, P0 ;  /* 0x000000ff1700720c */ /* 0x000fda0003f05300 */
[----:B-12---:R-:W-:Y:S05]  /*0b30*/  @!P0 BRA `(.L_x_10) ;  /* 0x0000000000288947 */ /* 0x006fea0003800000 */
[----:B------:R-:W0:Y:S02]  /*0b40*/  LDC R19, c[0x0][0x634] ;  /* 0x00018d00ff137b82 */ /* 0x000e240000000800 */
[----:B0-----:R-:W-:-:S05]  /*0b50*/  IADD3 R19, P0, R2, R19, RZ ;  /* 0x0000001302137210 */ /* 0x001fca0007f1e0ff */
[----:B------:R-:W-:-:S04]  /*0b60*/  IMAD.X R21, RZ, RZ, R3, P0 ;  /* 0x000000ffff157224 */ /* 0x000fc800000e0603 */
[----:B------:R-:W-:-:S04]  /*0b70*/  IMAD.WIDE.U32 R6, R21, R22, RZ ;  /* 0x0000001615067225 */ /* 0x000fc800078e00ff */
[----:B------:R-:W-:-:S04]  /*0b80*/  IMAD.WIDE.U32 R16, P0, R19, R23, R6 ;  /* 0x0000001713107225 */ /* 0x000fc80007800006 */
[----:B------:R-:W-:-:S04]  /*0b90*/  IMAD.WIDE.U32 R6, R19, R22, RZ ;  /* 0x0000001613067225 */ /* 0x000fc800078e00ff */
[----:B------:R-:W-:Y:S01]  /*0ba0*/  IMAD.X R19, RZ, RZ, RZ, P0 ;  /* 0x000000ffff137224 */ /* 0x000fe200000e06ff */
[----:B------:R-:W-:Y:S01]  /*0bb0*/  IADD3 RZ, P0, R7, R16, RZ ;  /* 0x0000001007ff7210 */ /* 0x000fe20007f1e0ff */
[----:B------:R-:W-:-:S04]  /*0bc0*/  IMAD.MOV.U32 R18, RZ, RZ, R17 ;  /* 0x000000ffff127224 */ /* 0x000fc800078e0011 */
[----:B------:R-:W-:-:S08]  /*0bd0*/  IMAD.WIDE.U32.X R6, R21, R23, R18, P0 ;  /* 0x0000001715067225 */ /* 0x000fd000000e0412 */
.L_x_10:
[----:B------:R-:W0:Y:S01]  /*0be0*/  LDC.64 R26, c[0x0][0x640] ;  /* 0x00019000ff1a7b82 */ /* 0x000e220000000a00 */
[--C-:B------:R-:W-:Y:S01]  /*0bf0*/  SHF.R.U64 R29, R6, R8, R7.reuse ;  /* 0x00000008061d7219 */ /* 0x100fe20000001207 */
[----:B------:R-:W-:Y:S01]  /*0c00*/  IMAD R33, R15, R20, R12 ;  /* 0x000000140f217224 */ /* 0x000fe200078e020c */
[----:B------:R-:W-:Y:S02]  /*0c10*/  SHF.R.U32.HI R6, RZ, R8, R7 ;  /* 0x00000008ff067219 */ /* 0x000fe40000011607 */
[----:B------:R-:W-:-:S03]  /*0c20*/  IADD3 R13, P0, RZ, -R29, RZ ;  /* 0x8000001dff0d7210 */ /* 0x000fc60007f1e0ff */
[----:B------:R-:W1:Y:S02]  /*0c30*/  LDC R16, c[0x0][0x618] ;  /* 0x00018600ff107b82 */ /* 0x000e640000000800 */
[----:B------:R-:W-:-:S04]  /*0c40*/  IMAD.X R7, RZ, RZ, ~R6, P0 ;  /* 0x000000ffff077224 */ /* 0x000fc800000e0e06 */
[-C--:B------:R-:W-:Y:S02]  /*0c50*/  IMAD R8, R7, R24.reuse, RZ ;  /* 0x0000001807087224 */ /* 0x080fe400078e02ff */
[----:B------:R-:W2:Y:S01]  /*0c60*/  LDC R17, c[0x0][0x608] ;  /* 0x00018200ff117b82 */ /* 0x000ea20000000800 */
[----:B------:R-:W-:-:S04]  /*0c70*/  IMAD.WIDE.U32 R6, R13, R24, R2 ;  /* 0x000000180d067225 */ /* 0x000fc800078e0002 */
[----:B------:R-:W-:Y:S02]  /*0c80*/  IMAD R13, R13, R25, R8 ;  /* 0x000000190d0d7224 */ /* 0x000fe400078e0208 */
[----:B------:R-:W-:Y:S01]  /*0c90*/  IMAD.MOV.U32 R25, RZ, RZ, 0x1 ;  /* 0x00000001ff197424 */ /* 0x000fe200078e00ff */
[----:B------:R-:W3:Y:S01]  /*0ca0*/  LDC R18, c[0x0][0x658] ;  /* 0x00019600ff127b82 */ /* 0x000ee20000000800 */
[----:B------:R-:W-:Y:S01]  /*0cb0*/  IMAD.IADD R7, R7, 0x1, R13 ;  /* 0x0000000107077824 */ /* 0x000fe200078e020d */
[----:B0-----:R-:W-:Y:S01]  /*0cc0*/  ISETP.NE.U32.AND P0, PT, R26, RZ, PT ;  /* 0x000000ff1a00720c */ /* 0x001fe20003f05070 */
[----:B------:R-:W-:-:S03]  /*0cd0*/  IMAD.MOV.U32 R13, RZ, RZ, -0x1 ;  /* 0xffffffffff0d7424 */ /* 0x000fc600078e00ff */
[----:B------:R-:W-:Y:S02]  /*0ce0*/  ISETP.NE.AND.EX P0, PT, R27, RZ, PT, P0 ;  /* 0x000000ff1b00720c */ /* 0x000fe40003f05300 */
[----:B------:R-:W0:Y:S01]  /*0cf0*/  LDC R23, c[0x0][0x600] ;  /* 0x00018000ff177b82 */ /* 0x000e220000000800 */
[-CC-:B-1----:R-:W-:Y:S02]  /*0d00*/  SHF.R.U64 R21, R6, R16.reuse, R7.reuse ;  /* 0x0000001006157219 */ /* 0x182fe40000001207 */
[----:B------:R-:W-:-:S05]  /*0d10*/  SHF.R.U32.HI R6, RZ, R16, R7 ;  /* 0x00000010ff067219 */ /* 0x000fca0000011607 */
[----:B------:R-:W1:Y:S01]  /*0d20*/  LDC R22, c[0x0][0x648] ;  /* 0x00019200ff167b82 */ /* 0x000e620000000800 */
[-CC-:B--2---:R-:W-:Y:S02]  /*0d30*/  SHF.R.U64 R31, R21, R17.reuse, R6.reuse ;  /* 0x00000011151f7219 */ /* 0x184fe40000001206 */
[----:B------:R-:W-:-:S05]  /*0d40*/  SHF.R.U32.HI R7, RZ, R17, R6 ;  /* 0x00000011ff077219 */ /* 0x000fca0000011606 */
[----:B------:R-:W2:Y:S01]  /*0d50*/  LDC R24, c[0x0][0x638] ;  /* 0x00018e00ff187b82 */ /* 0x000ea20000000800 */
[-C--:B---3--:R-:W-:Y:S02]  /*0d60*/  SHF.L.U32 R6, R13, R18.reuse, RZ ;  /* 0x000000120d067219 */ /* 0x088fe400000006ff */
[--C-:B------:R-:W-:Y:S02]  /*0d70*/  SHF.R.U64 R20, R31, R18, R7.reuse ;  /* 0x000000121f147219 */ /* 0x100fe40000001207 */
[----:B------:R-:W-:Y:S02]  /*0d80*/  LOP3.LUT R8, RZ, R6, RZ, 0x33, !PT ;  /* 0x00000006ff087212 */ /* 0x000fe400078e33ff */
[----:B------:R-:W-:Y:S01]  /*0d90*/  SHF.R.U32.HI R7, RZ, R18, R7 ;  /* 0x00000012ff077219 */ /* 0x000fe20000011607 */
[----:B------:R-:W3:Y:S01]  /*0da0*/  LDC R28, c[0x0][0x610] ;  /* 0x00018400ff1c7b82 */ /* 0x000ee20000000800 */
[----:B------:R-:W-:Y:S01]  /*0db0*/  IMAD.MOV.U32 R6, RZ, RZ, R20 ;  /* 0x000000ffff067224 */ /* 0x000fe200078e0014 */
[----:B------:R-:W-:Y:S06]  /*0dc0*/  @!P0 BRA `(.L_x_11) ;  /* 0x0000000000288947 */ /* 0x000fec0003800000 */
[----:B------:R-:W4:Y:S02]  /*0dd0*/  LDC R15, c[0x0][0x64c] ;  /* 0x00019300ff0f7b82 */ /* 0x000f240000000800 */
[----:B----4-:R-:W-:-:S05]  /*0de0*/  IADD3 R15, P0, R20, R15, RZ ;  /* 0x0000000f140f7210 */ /* 0x010fca0007f1e0ff */
        /* <DEDUP_REMOVED lines=8> */
.L_x_11:
[----:B-1----:R-:W-:Y:S01]  /*0e70*/  SHF.R.U64 R12, R6, R22, R7 ;  /* 0x00000016060c7219 */ /* 0x002fe20000001207 */
[----:B------:R-:W-:Y:S01]  /*0e80*/  IMAD.MOV.U32 R16, RZ, RZ, 0x1 ;  /* 0x00000001ff107424 */ /* 0x000fe200078e00ff */
[----:B------:R-:W-:Y:S01]  /*0e90*/  LOP3.LUT R7, R31, R8, RZ, 0xc0, !PT ;  /* 0x000000081f077212 */ /* 0x000fe200078ec0ff */
[----:B0-----:R-:W-:Y:S01]  /*0ea0*/  VIADD R8, R23, 0xffffffff ;  /* 0xffffffff17087836 */ /* 0x001fe20000000000 */
[----:B------:R-:W-:Y:S01]  /*0eb0*/  SHF.L.U32 R6, R25, R18, RZ ;  /* 0x0000001219067219 */ /* 0x000fe200000006ff */
[----:B------:R-:W-:Y:S01]  /*0ec0*/  IMAD.MOV R13, RZ, RZ, -R12 ;  /* 0x000000ffff0d7224 */ /* 0x000fe200078e0a0c */
[----:B------:R-:W-:Y:S02]  /*0ed0*/  SEL R14, R14, R33, !P1 ;  /* 0x000000210e0e7207 */ /* 0x000fe40004800000 */
[----:B------:R-:W-:Y:S01]  /*0ee0*/  LOP3.LUT R8, R21, R8, RZ, 0xc0, !PT ;  /* 0x0000000815087212 */ /* 0x000fe200078ec0ff */
[----:B------:R-:W-:Y:S02]  /*0ef0*/  IMAD R7, R6, R12, R7 ;  /* 0x0000000c06077224 */ /* 0x000fe400078e0207 */
[----:B--2---:R-:W-:-:S02]  /*0f00*/  IMAD R6, R13, R24, R20 ;  /* 0x000000180d067224 */ /* 0x004fc400078e0214 */
[----:B---3--:R-:W-:Y:S02]  /*0f10*/  IMAD R14, R7, R28, R14 ;  /* 0x0000001c070e7224 */ /* 0x008fe400078e020e */
[----:B------:R-:W-:Y:S02]  /*0f20*/  IMAD R13, R6, R23, R8 ;  /* 0x00000017060d7224 */ /* 0x000fe400078e0208 */
[----:B------:R-:W-:-:S03]  /*0f30*/  IMAD.MOV.U32 R6, RZ, RZ, R29 ;  /* 0x000000ffff067224 */ /* 0x000fc600078e001d */
[----:B------:R-:W-:Y:S02]  /*0f40*/  SEL R7, R13, R14, !P1 ;  /* 0x0000000e0d077207 */ /* 0x000fe40004800000 */
[----:B------:R-:W-:-:S07]  /*0f50*/  SEL R8, R14, R13, !P1 ;  /* 0x0000000d0e087207 */ /* 0x000fce0004800000 */
.L_x_9:
[----:B------:R-:W-:-:S08]  /*0f60*/  NOP ;  /* 0x0000000000007918 */ /* 0x000fd00000000000 */
[----:B------:R-:W0:Y:S02]  /*0f70*/  USETMAXREG.TRY_ALLOC.CTAPOOL UP0, 0xe8 ;  /* 0x000000e8000079c8 */ /* 0x000e240008000600 */
[----:B0-----:R-:W-:-:S13]  /*0f80*/  PLOP3.LUT P0, PT, PT, PT, UP0, 0x80, 0x0 ;  /* 0x000000000000781c */ /* 0x001fda0003f0f008 */
[----:B------:R-:W-:Y:S05]  /*0f90*/  @!P0 BRA `(.L_x_9) ;  /* 0xfffffffc00f08947 */ /* 0x000fea000383ffff */
[----:B------:R-:W-:Y:S01]  /*0fa0*/  ULDC.64 UR4, c[0x0][0x598] ;  /* 0x0001660000047ab9 */ /* 0x000fe20000000a00 */
[----:B------:R-:W-:Y:S01]  /*0fb0*/  ULDC.64 UR16, c[0x0][0x208] ;  /* 0x0000820000107ab9 */ /* 0x000fe20000000a00 */
[----:B------:R-:W-:-:S04]  /*0fc0*/  ISETP.NE.U32.AND P0, PT, RZ, UR4, PT ;  /* 0x00000004ff007c0c */ /* 0x000fc8000bf05070 */
[----:B------:R-:W-:-:S13]  /*0fd0*/  ISETP.NE.AND.EX P0, PT, RZ, UR5, PT, P0 ;  /* 0x00000005ff007c0c */ /* 0x000fda000bf05300 */
[----:B------:R-:W-:Y:S05]  /*0fe0*/  @!P0 BRA `(.L_x_12) ;  /* 0x00000000001c8947 */ /* 0x000fea0003800000 */
[----:B------:R-:W0:Y:S02]  /*0ff0*/  LDC.64 R12, c[0x0][0x598] ;  /* 0x00016600ff0c7b82 */ /* 0x000e240000000a00 */
[----:B0-----:R-:W2:Y:S02]  /*1000*/  LDG.E.64 R12, desc[UR16][R12.64] ;  /* 0x000000100c0c7981 */ /* 0x001ea4000c1e1b00 */
[----:B--2---:R-:W-:-:S04]  /*1010*/  ISETP.NE.U32.AND P0, PT, R12, RZ, PT ;  /* 0x000000ff0c00720c */ /* 0x004fc80003f05070 */
[----:B------:R-:W-:-:S13]  /*1020*/  ISETP.NE.AND.EX P0, PT, R13, RZ, PT, P0 ;  /* 0x000000ff0d00720c */ /* 0x000fda0003f05300 */
[----:B------:R-:W-:Y:S05]  /*1030*/  @!P0 BRA `(.L_x_12) ;  /* 0x0000000000088947 */ /* 0x000fea0003800000 */
[----:B------:R0:W5:Y:S01]  /*1040*/  LD.E R12, desc[UR16][R12.64] ;  /* 0x000000100c0c7980 */ /* 0x000162000c101900 */
[----:B------:R-:W-:Y:S05]  /*1050*/  BRA `(.L_x_13) ;  /* 0x0000000000207947 */ /* 0x000fea0003800000 */
.L_x_12:
[----:B------:R-:W-:Y:S02]  /*1060*/  ULDC.64 UR4, c[0x0][0x588] ;  /* 0x0001620000047ab9 */ /* 0x000fe40000000a00 */
[----:B------:R-:W-:-:S04]  /*1070*/  ISETP.NE.U32.AND P0, PT, RZ, UR4, PT ;  /* 0x00000004ff007c0c */ /* 0x000fc8000bf05070 */
[----:B------:R-:W-:-:S13]  /*1080*/  ISETP.NE.AND.EX P0, PT, RZ, UR5, PT, P0 ;  /* 0x00000005ff007c0c */ /* 0x000fda000bf05300 */
[----:B------:R-:W-:Y:S05]  /*1090*/  @!P0 BRA `(.L_x_14) ;  /* 0x00000000000c8947 */ /* 0x000fea0003800000 */
[----:B------:R-:W0:Y:S02]  /*10a0*/  LDC.64 R12, c[0x0][0x588] ;  /* 0x00016200ff0c7b82 */ /* 0x000e240000000a00 */
[----:B0-----:R1:W5:Y:S01]  /*10b0*/  LDG.E R12, desc[UR16][R12.64] ;  /* 0x000000100c0c7981 */ /* 0x001362000c1e1900 */
[----:B------:R-:W-:Y:S05]  /*10c0*/  BRA `(.L_x_13) ;  /* 0x0000000000047947 */ /* 0x000fea0003800000 */
.L_x_14:
[----:B------:R-:W2:Y:S02]  /*10d0*/  LDC R12, c[0x0][0x580] ;  /* 0x00016000ff0c7b82 */ /* 0x000ea40000000800 */
.L_x_13:
[----:B------:R-:W-:Y:S02]  /*10e0*/  ULDC.64 UR4, c[0x0][0x5a0] ;  /* 0x0001680000047ab9 */ /* 0x000fe40000000a00 */
[----:B------:R-:W-:-:S04]  /*10f0*/  ISETP.NE.U32.AND P0, PT, RZ, UR4, PT ;  /* 0x00000004ff007c0c */ /* 0x000fc8000bf05070 */
[----:B------:R-:W-:-:S13]  /*1100*/  ISETP.NE.AND.EX P0, PT, RZ, UR5, PT, P0 ;  /* 0x00000005ff007c0c */ /* 0x000fda000bf05300 */
[----:B------:R-:W-:Y:S05]  /*1110*/  @!P0 BRA `(.L_x_15) ;  /* 0x00000000001c8947 */ /* 0x000fea0003800000 */
[----:B------:R-:W3:Y:S02]  /*1120*/  LDC.64 R14, c[0x0][0x5a0] ;  /* 0x00016800ff0e7b82 */ /* 0x000ee40000000a00 */
[----:B---3--:R-:W3:Y:S02]  /*1130*/  LDG.E.64 R14, desc[UR16][R14.64] ;  /* 0x000000100e0e7981 */ /* 0x008ee4000c1e1b00 */
[----:B---3--:R-:W-:-:S04]  /*1140*/  ISETP.NE.U32.AND P0, PT, R14, RZ, PT ;  /* 0x000000ff0e00720c */ /* 0x008fc80003f05070 */
[----:B------:R-:W-:-:S13]  /*1150*/  ISETP.NE.AND.EX P0, PT, R15, RZ, PT, P0 ;  /* 0x000000ff0f00720c */ /* 0x000fda0003f05300 */
[----:B------:R-:W-:Y:S05]  /*1160*/  @!P0 BRA `(.L_x_15) ;  /* 0x0000000000088947 */ /* 0x000fea0003800000 */
[----:B01----:R0:W5:Y:S01]  /*1170*/  LD.E R13, desc[UR16][R14.64] ;  /* 0x000000100e0d7980 */ /* 0x003162000c101900 */
[----:B------:R-:W-:Y:S05]  /*1180*/  BRA `(.L_x_16) ;  /* 0x0000000000207947 */ /* 0x000fea0003800000 */
.L_x_15:
[----:B------:R-:W-:Y:S02]  /*1190*/  ULDC.64 UR4, c[0x0][0x590] ;  /* 0x0001640000047ab9 */ /* 0x000fe40000000a00 */
[----:B------:R-:W-:-:S04]  /*11a0*/  ISETP.NE.U32.AND P0, PT, RZ, UR4, PT ;  /* 0x00000004ff007c0c */ /* 0x000fc8000bf05070 */
[----:B------:R-:W-:-:S13]  /*11b0*/  ISETP.NE.AND.EX P0, PT, RZ, UR5, PT, P0 ;  /* 0x00000005ff007c0c */ /* 0x000fda000bf05300 */
[----:B------:R-:W-:Y:S05]  /*11c0*/  @!P0 BRA `(.L_x_17) ;  /* 0x00000000000c8947 */ /* 0x000fea0003800000 */
[----:B------:R-:W0:Y:S02]  /*11d0*/  LDC.64 R14, c[0x0][0x590] ;  /* 0x00016400ff0e7b82 */ /* 0x000e240000000a00 */
[----:B01----:R1:W5:Y:S01]  /*11e0*/  LDG.E R13, desc[UR16][R14.64] ;  /* 0x000000100e0d7981 */ /* 0x003362000c1e1900 */
[----:B------:R-:W-:Y:S05]  /*11f0*/  BRA `(.L_x_16) ;  /* 0x0000000000047947 */ /* 0x000fea0003800000 */
.L_x_17:
[----:B01----:R-:W3:Y:S02]  /*1200*/  LDC R13, c[0x0][0x584] ;  /* 0x00016100ff0d7b82 */ /* 0x003ee40000000800 */
.L_x_16:
[----:B------:R-:W-:-:S13]  /*1210*/  LOP3.LUT P0, RZ, R16, 0xff, RZ, 0xc0, !PT ;  /* 0x000000ff10ff7812 */ /* 0x000fda000780c0ff */
[----:B------:R-:W-:Y:S05]  /*1220*/  @!P0 EXIT ;  /* 0x000000000000894d */ /* 0x000fea0003800000 */
[----:B------:R-:W0:Y:S01]  /*1230*/  LDC.64 R20, c[0x0][0x5c8] ;  /* 0x00017200ff147b82 */ /* 0x000e220000000a00 */
[----:B------:R-:W-:Y:S02]  /*1240*/  ULDC UR4, c[0x0][0x28c] ;  /* 0x0000a30000047ab9 */ /* 0x000fe40000000800 */
[----:B------:R-:W-:-:S04]  /*1250*/  UIADD3 UR4, UR4, 0x3f, URZ ;  /* 0x0000003f04047890 */ /* 0x000fc8000fffe03f */
[----:B------:R-:W-:-:S04]  /*1260*/  USHF.R.S32.HI UR5, URZ, 0x1f, UR4 ;  /* 0x0000001f3f057899 */ /* 0x000fc80008011404 */
[----:B------:R-:W-:-:S03]  /*1270*/  ULEA.HI UR5, UR5, UR4, URZ, 0x6 ;  /* 0x0000000405057291 */ /* 0x000fc6000f8f303f */
[----:B------:R-:W-:Y:S01]  /*1280*/  UMOV UR4, URZ ;  /* 0x0000003f00047c82 */ /* 0x000fe20008000000 */
[----:B------:R-:W-:-:S03]  /*1290*/  USHF.R.S32.HI UR9, URZ, 0x6, UR5 ;  /* 0x000000063f097899 */ /* 0x000fc60008011405 */
[----:B------:R-:W-:Y:S01]  /*12a0*/  UMOV UR5, URZ ;  /* 0x0000003f00057c82 */ /* 0x000fe20008000000 */
[C-C-:B01----:R-:W-:Y:S01]  /*12b0*/  SHF.L.U64.HI R14, R20.reuse, 0x7, R21.reuse ;  /* 0x00000007140e7819 */ /* 0x143fe20000010215 */
[C---:B------:R-:W-:Y:S01]  /*12c0*/  IMAD.SHL.U32 R17, R20.reuse, 0x80, RZ ;  /* 0x0000008014117824 */ /* 0x040fe200078e00ff */
[C-C-:B------:R-:W-:Y:S01]  /*12d0*/  SHF.L.U64.HI R15, R20.reuse, 0x3, R21.reuse ;  /* 0x00000003140f7819 */ /* 0x140fe20000010215 */
[C---:B------:R-:W-:Y:S01]  /*12e0*/  IMAD.SHL.U32 R18, R20.reuse, 0x8, RZ ;  /* 0x0000000814127824 */ /* 0x040fe200078e00ff */
[C---:B------:R-:W-:Y:S01]  /*12f0*/  SHF.L.U64.HI R16, R20.reuse, 0x8, R21 ;  /* 0x0000000814107819 */ /* 0x040fe20000010215 */
[----:B------:R-:W-:Y:S01]  /*1300*/  IMAD.SHL.U32 R19, R20, 0x100, RZ ;  /* 0x0000010014137824 */ /* 0x000fe200078e00ff */
[----:B------:R-:W-:-:S07]  /*1310*/  LOP3.LUT R20, R5, 0x1, RZ, 0xfc, !PT ;  /* 0x0000000105147812 */ /* 0x000fce00078efcff */
.L_x_44:
[----:B------:R-:W-:Y:S01]  /*1320*/  LOP3.LUT R21, R4, 0x80, RZ, 0xc0, !PT ;  /* 0x0000008004157812 */ /* 0x000fe200078ec0ff */
[----:B------:R-:W0:Y:S01]  /*1330*/  S2UR UR13, SR_CgaCtaId ;  /* 0x00000000000d79c3 */ /* 0x000e220000008800 */
[----:B------:R-:W-:Y:S01]  /*1340*/  UMOV UR12, 0x400 ;  /* 0x00000400000c7882 */ /* 0x000fe20000000000 */
[----:B------:R-:W-:Y:S01]  /*1350*/  UMOV UR6, URZ ;  /* 0x0000003f00067c82 */ /* 0x000fe20008000000 */
[----:B------:R-:W-:Y:S01]  /*1360*/  SHF.R.U32.HI R21, RZ, 0x7, R21 ;  /* 0x00000007ff157819 */ /* 0x000fe20000011615 */
[----:B------:R-:W-:Y:S01]  /*1370*/  UMOV UR7, URZ ;  /* 0x0000003f00077c82 */ /* 0x000fe20008000000 */
[----:B------:R-:W-:Y:S01]  /*1380*/  UMOV UR18, UR5 ;  /* 0x0000000500127c82 */ /* 0x000fe20008000000 */
[----:B------:R-:W-:Y:S02]  /*1390*/  CS2R R120, SRZ ;  /* 0x0000000000787805 */ /* 0x000fe4000001ff00 */
[----:B------:R-:W-:Y:S01]  /*13a0*/  CS2R R122, SRZ ;  /* 0x00000000007a7805 */ /* 0x000fe2000001ff00 */
[----:B-1----:R-:W1:Y:S01]  /*13b0*/  LDC R22, c[0x0][0x28c] ;  /* 0x0000a300ff167b82 */ /* 0x002e620000000800 */
[----:B------:R-:W4:Y:S01]  /*13c0*/  SHFL.IDX PT, R21, R21, RZ, 0x1f ;  /* 0x00001fff15157589 */ /* 0x000f2200000e0000 */
[----:B------:R-:W-:-:S02]  /*13d0*/  CS2R R126, SRZ ;  /* 0x00000000007e7805 */ /* 0x000fc4000001ff00 */
[----:B------:R-:W-:Y:S02]  /*13e0*/  CS2R R130, SRZ ;  /* 0x0000000000827805 */ /* 0x000fe4000001ff00 */
[----:B------:R-:W-:Y:S02]  /*13f0*/  CS2R R128, SRZ ;  /* 0x0000000000807805 */ /* 0x000fe4000001ff00 */
[----:B------:R-:W-:Y:S02]  /*1400*/  CS2R R132, SRZ ;  /* 0x0000000000847805 */ /* 0x000fe4000001ff00 */
[----:B------:R-:W-:Y:S02]  /*1410*/  CS2R R134, SRZ ;  /* 0x0000000000867805 */ /* 0x000fe4000001ff00 */
[----:B------:R-:W-:Y:S02]  /*1420*/  CS2R R140, SRZ ;  /* 0x00000000008c7805 */ /* 0x000fe4000001ff00 */
        /* <DEDUP_REMOVED lines=16> */
[----:B-1----:R-:W-:Y:S02]  /*1530*/  ISETP.GE.AND P0, PT, R22, 0x1, PT ;  /* 0x000000011600780c */ /* 0x002fe40003f06270 */
[----:B------:R-:W-:Y:S02]  /*1540*/  CS2R R22, SRZ ;  /* 0x0000000000167805 */ /* 0x000fe4000001ff00 */
[----:B----4-:R-:W-:-:S02]  /*1550*/  R2UR UR8, R21 ;  /* 0x00000000150872ca */ /* 0x010fc400000e0000 */
[----:B------:R-:W-:Y:S02]  /*1560*/  CS2R R192, SRZ ;  /* 0x0000000000c07805 */ /* 0x000fe4000001ff00 */
[----:B------:R-:W-:Y:S02]  /*1570*/  CS2R R198, SRZ ;  /* 0x0000000000c67805 */ /* 0x000fe4000001ff00 */
[----:B------:R-:W-:Y:S02]  /*1580*/  CS2R R204, SRZ ;  /* 0x0000000000cc7805 */ /* 0x000fe4000001ff00 */
[----:B------:R-:W-:Y:S02]  /*1590*/  CS2R R200, SRZ ;  /* 0x0000000000c87805 */ /* 0x000fe4000001ff00 */
[----:B------:R-:W-:Y:S02]  /*15a0*/  CS2R R210, SRZ ;  /* 0x0000000000d27805 */ /* 0x000fe4000001ff00 */
[----:B------:R-:W-:Y:S01]  /*15b0*/  CS2R R208, SRZ ;  /* 0x0000000000d07805 */ /* 0x000fe2000001ff00 */
[----:B------:R-:W-:Y:S01]  /*15c0*/  IMAD.MOV.U32 R213, RZ, RZ, RZ ;  /* 0x000000ffffd57224 */ /* 0x000fe200078e00ff */
[----:B------:R-:W-:-:S02]  /*15d0*/  CS2R R196, SRZ ;  /* 0x0000000000c47805 */ /* 0x000fc4000001ff00 */
[----:B------:R-:W-:Y:S02]  /*15e0*/  CS2R R184, SRZ ;  /* 0x0000000000b87805 */ /* 0x000fe4000001ff00 */
[----:B------:R-:W-:Y:S02]  /*15f0*/  CS2R R202, SRZ ;  /* 0x0000000000ca7805 */ /* 0x000fe4000001ff00 */
[----:B------:R-:W-:Y:S02]  /*1600*/  CS2R R190, SRZ ;  /* 0x0000000000be7805 */ /* 0x000fe4000001ff00 */
[----:B------:R-:W-:Y:S01]  /*1610*/  CS2R R168, SRZ ;  /* 0x0000000000a87805 */ /* 0x000fe2000001ff00 */
[----:B------:R-:W-:Y:S01]  /*1620*/  ULEA.HI UR10, UR8, UR8, URZ, 0x1 ;  /* 0x00000008080a7291 */ /* 0x000fe2000f8f083f */
[----:B------:R-:W-:Y:S02]  /*1630*/  CS2R R156, SRZ ;  /* 0x00000000009c7805 */ /* 0x000fe4000001ff00 */
[----:B------:R-:W-:-:S02]  /*1640*/  CS2R R148, SRZ ;  /* 0x0000000000947805 */ /* 0x000fc4000001ff00 */
[----:B------:R-:W-:Y:S01]  /*1650*/  CS2R R194, SRZ ;  /* 0x0000000000c27805 */ /* 0x000fe2000001ff00 */
[----:B------:R-:W-:Y:S01]  /*1660*/  ULOP3.LUT UR11, UR10, 0xffffe, URZ, 0xc0, !UPT ;  /* 0x000ffffe0a0b7892 */ /* 0x000fe2000f8ec03f */
[----:B------:R-:W-:Y:S01]  /*1670*/  CS2R R206, SRZ ;  /* 0x0000000000ce7805 */ /* 0x000fe2000001ff00 */
[----:B0-----:R-:W-:Y:S01]  /*1680*/  ULEA UR10, UR13, UR12, 0x18 ;  /* 0x0000000c0d0a7291 */ /* 0x001fe2000f8ec03f */
[----:B------:R-:W-:Y:S01]  /*1690*/  CS2R R160, SRZ ;  /* 0x0000000000a07805 */ /* 0x000fe2000001ff00 */
[----:B------:R-:W-:Y:S01]  /*16a0*/  UIADD3 UR11, UR8, -UR11, URZ ;  /* 0x8000000b080b7290 */ /* 0x000fe2000fffe03f */
[----:B------:R-:W-:Y:S02]  /*16b0*/  CS2R R136, SRZ ;  /* 0x0000000000887805 */ /* 0x000fe4000001ff00 */
[----:B------:R-:W-:Y:S01]  /*16c0*/  CS2R R178, SRZ ;  /* 0x0000000000b27805 */ /* 0x000fe2000001ff00 */
[----:B------:R-:W-:Y:S01]  /*16d0*/  UMOV UR8, URZ ;  /* 0x0000003f00087c82 */ /* 0x000fe20008000000 */
[----:B------:R-:W-:Y:S01]  /*16e0*/  ULEA UR11, UR11, UR10, 0xc ;  /* 0x0000000a0b0b7291 */ /* 0x000fe2000f8e603f */
[----:B------:R-:W-:-:S02]  /*16f0*/  CS2R R164, SRZ ;  /* 0x0000000000a47805 */ /* 0x000fc4000001ff00 */
[----:B------:R-:W-:Y:S01]  /*1700*/  CS2R R124, SRZ ;  /* 0x00000000007c7805 */ /* 0x000fe2000001ff00 */
[----:B------:R-:W-:Y:S01]  /*1710*/  IMAD.MOV.U32 R21, RZ, RZ, RZ ;  /* 0x000000ffff157224 */ /* 0x000fe200078e00ff */
[----:B------:R-:W-:Y:S01]  /*1720*/  UIADD3 UR11, UR11, 0x180, URZ ;  /* 0x000001800b0b7890 */ /* 0x000fe2000fffe03f */
[----:B------:R-:W-:Y:S02]  /*1730*/  CS2R R142, SRZ ;  /* 0x00000000008e7805 */ /* 0x000fe4000001ff00 */
[----:B------:R-:W-:Y:S01]  /*1740*/  CS2R R152, SRZ ;  /* 0x0000000000987805 */ /* 0x000fe2000001ff00 */
[----:B------:R-:W-:Y:S01]  /*1750*/  IMAD.U32 R217, RZ, RZ, UR4 ;  /* 0x00000004ffd97e24 */ /* 0x000fe2000f8e00ff */
[----:B------:R-:W-:Y:S01]  /*1760*/  USHF.R.U32.HI UR11, URZ, 0x4, UR11 ;  /* 0x000000043f0b7899 */ /* 0x000fe2000801160b */
[----:B------:R-:W-:Y:S02]  /*1770*/  CS2R R88, SRZ ;  /* 0x0000000000587805 */ /* 0x000fe4000001ff00 */
[----:B------:R-:W-:-:S02]  /*1780*/  CS2R R90, SRZ ;  /* 0x00000000005a7805 */ /* 0x000fc4000001ff00 */
[----:B------:R-:W-:Y:S01]  /*1790*/  CS2R R92, SRZ ;  /* 0x00000000005c7805 */ /* 0x000fe2000001ff00 */
[----:B------:R-:W-:Y:S01]  /*17a0*/  ULOP3.LUT UR11, UR11, 0x3fff, URZ, 0xc0, !UPT ;  /* 0x00003fff0b0b7892 */ /* 0x000fe2000f8ec03f */
        /* <DEDUP_REMOVED lines=44> */
[----:B------:R-:W-:Y:S01]  /*1a70*/  CS2R R54, SRZ ;  /* 0x0000000000367805 */ /* 0x000fe2000001ff00 */
[----:B------:R-:W-:Y:S06]  /*1a80*/  @!P0 BRA `(.L_x_18) ;  /* 0x0000000c00388947 */ /* 0x000fec0003800000 */
[----:B------:R-:W-:-:S13]  /*1a90*/  ISETP.NE.AND P1, PT, R20, 0x3, PT ;  /* 0x000000031400780c */ /* 0x000fda0003f25270 */
[----:B------:R-:W-:Y:S05]  /*1aa0*/  @!P1 BRA `(.L_x_19) ;  /* 0x0000000000049947 */ /* 0x000fea0003800000 */
[----:B------:R-:W-:Y:S01]  /*1ab0*/  BPT.TRAP 0x1 ;  /* 0x000000040000795c */ /* 0x000fe20000300000 */
.L_x_19:
[----:B------:R-:W-:Y:S01]  /*1ac0*/  ULEA UR6, UR5, UR10, 0x3 ;  /* 0x0000000a05067291 */ /* 0x000fe2000f8e183f */
[----:B------:R-:W-:-:S05]  /*1ad0*/  IMAD.U32 R21, RZ, RZ, UR4 ;  /* 0x00000004ff157e24 */ /* 0x000fca000f8e00ff */
[----:B------:R-:W-:-:S04]  /*1ae0*/  SHF.L.U32 R21, R21, 0x1f, RZ ;  /* 0x0000001f15157819 */ /* 0x000fc800000006ff */
[----:B------:R0:W1:Y:S01]  /*1af0*/  SYNCS.PHASECHK.TRANS64.TRYWAIT P0, [UR6], R21 ;  /* 0x00000015ff0075a7 */ /* 0x0000620008000146 */
[----:B------:R-:W-:Y:S05]  /*1b00*/  @!P1 BRA `(.L_x_20) ;  /* 0x0000000000049947 */ /* 0x000fea0003800000 */
[----:B------:R-:W-:Y:S01]  /*1b10*/  BPT.TRAP 0x1 ;  /* 0x000000040000795c */ /* 0x000fe20000300000 */
.L_x_20:
[----:B-1----:R-:W-:Y:S05]  /*1b20*/  @P0 BRA `(.L_x_21) ;  /* 0x0000000000080947 */ /* 0x002fea0003800000 */
[----:B------:R-:W1:Y:S02]  /*1b30*/  SYNCS.PHASECHK.TRANS64.TRYWAIT P0, [UR6], R21 ;  /* 0x00000015ff0075a7 */ /* 0x000e640008000146 */
[----:B-1----:R-:W-:Y:S05]  /*1b40*/  @!P0 BRA `(.L_x_22) ;  /* 0x000000d000c88947 */ /* 0x002fea0003800000 */
.L_x_21:
[----:B------:R-:W-:Y:S01]  /*1b50*/  UIADD3 UR6, UR10, 0x30180, URZ ;  /* 0x000301800a067890 */ /* 0x000fe2000fffe03f */
[----:B------:R-:W-:Y:S01]  /*1b60*/  WARPGROUP.ARRIVE ;  /* 0x00000000000079c5 */ /* 0x000fe20000000000 */
[----:B------:R-:W-:Y:S01]  /*1b70*/  ULOP3.LUT UR7, UR11, 0x10000, URZ, 0xfc, !UPT ;  /* 0x000100000b077892 */ /* 0x000fe2000f8efc3f */
[----:B------:R-:W-:Y:S01]  /*1b80*/  CS2R R120, SRZ ;  /* 0x0000000000787805 */ /* 0x000fe2000001ff00 */
[----:B------:R-:W-:Y:S01]  /*1b90*/  USHF.R.U32.HI UR6, URZ, 0x4, UR6 ;  /* 0x000000043f067899 */ /* 0x000fe20008011606 */
[----:B-1----:R-:W-:Y:S01]  /*1ba0*/  CS2R R22, SRZ ;  /* 0x0000000000167805 */ /* 0x002fe2000001ff00 */
[----:B------:R-:W-:Y:S01]  /*1bb0*/  UIMAD UR7, UR5, 0x600, UR7 ;  /* 0x00000600050778a4 */ /* 0x000fe2000f8e0207 */
[----:B------:R-:W-:Y:S01]  /*1bc0*/  CS2R R122, SRZ ;  /* 0x00000000007a7805 */ /* 0x000fe2000001ff00 */
[----:B------:R-:W-:Y:S01]  /*1bd0*/  ULOP3.LUT UR6, UR6, 0x3fff, URZ, 0xc0, !UPT ;  /* 0x00003fff06067892 */ /* 0x000fe2000f8ec03f */
[----:B------:R-:W-:Y:S01]  /*1be0*/  CS2R R126, SRZ ;  /* 0x00000000007e7805 */ /* 0x000fe2000001ff00 */
[----:B------:R-:W-:Y:S01]  /*1bf0*/  UMOV UR13, 0x80000020 ;  /* 0x80000020000d7882 */ /* 0x000fe20000000000 */
[----:B------:R-:W-:Y:S01]  /*1c00*/  UMOV UR15, 0x80000020 ;  /* 0x80000020000f7882 */ /* 0x000fe20000000000 */
[----:B------:R-:W-:Y:S01]  /*1c10*/  ULOP3.LUT UR6, UR6, 0x10000, URZ, 0xfc, !UPT ;  /* 0x0001000006067892 */ /* 0x000fe2000f8efc3f */
[----:B------:R-:W-:Y:S01]  /*1c20*/  CS2R R130, SRZ ;  /* 0x0000000000827805 */ /* 0x000fe2000001ff00 */
[----:B------:R-:W-:Y:S01]  /*1c30*/  UMOV UR12, UR7 ;  /* 0x00000007000c7c82 */ /* 0x000fe20008000000 */
[----:B------:R-:W-:Y:S01]  /*1c40*/  UIADD3 UR18, UR7, 0x400, URZ ;  /* 0x0000040007127890 */ /* 0x000fe2000fffe03f */
[----:B------:R-:W-:Y:S01]  /*1c50*/  CS2R R128, SRZ ;  /* 0x0000000000807805 */ /* 0x000fe2000001ff00 */
[----:B------:R-:W-:Y:S01]  /*1c60*/  ULEA UR8, UR5, UR6, 0x8 ;  /* 0x0000000605087291 */ /* 0x000fe2000f8e403f */
[----:B------:R-:W-:Y:S01]  /*1c70*/  CS2R R132, SRZ ;  /* 0x0000000000847805 */ /* 0x000fe2000001ff00 */
[----:B------:R-:W-:Y:S01]  /*1c80*/  UIADD3 UR6, UR7, 0x200, URZ ;  /* 0x0000020007067890 */ /* 0x000fe2000fffe03f */
[----:B------:R-:W-:-:S02]  /*1c90*/  CS2R R134, SRZ ;  /* 0x0000000000867805 */ /* 0x000fc4000001ff00 */
[----:B------:R-:W-:Y:S02]  /*1ca0*/  CS2R R140, SRZ ;  /* 0x00000000008c7805 */ /* 0x000fe4000001ff00 */
[----:B------:R-:W-:Y:S02]  /*1cb0*/  CS2R R138, SRZ ;  /* 0x00000000008a7805 */ /* 0x000fe4000001ff00 */
[----:B------:R-:W-:Y:S01]  /*1cc0*/  CS2R R146, SRZ ;  /* 0x0000000000927805 */ /* 0x000fe2000001ff00 */
[----:B------:R-:W-:Y:S01]  /*1cd0*/  UMOV UR14, UR8 ;  /* 0x00000008000e7c82 */ /* 0x000fe20008000000 */
[----:B------:R-:W-:Y:S01]  /*1ce0*/  CS2R R144, SRZ ;  /* 0x0000000000907805 */ /* 0x000fe2000001ff00 */
[----:B------:R-:W-:Y:S01]  /*1cf0*/  QGMMA.64x64x32.F32.E4M3.E4M3 R88, gdesc[UR12], RZ, !UPT ;  /* 0x00e000000c5879f3 */ /* 0x000fe2000c7008ff */
[----:B------:R-:W-:Y:S01]  /*1d00*/  UMOV UR12, UR6 ;  /* 0x00000006000c7c82 */ /* 0x000fe20008000000 */
[----:B------:R-:W-:Y:S01]  /*1d10*/  UMOV UR13, 0x80000020 ;  /* 0x80000020000d7882 */ /* 0x000fe20000000000 */
[----:B------:R-:W-:Y:S01]  /*1d20*/  UMOV UR6, 0x2 ;  /* 0x0000000200067882 */ /* 0x000fe20000000000 */
[----:B------:R-:W-:Y:S01]  /*1d30*/  QGMMA.64x64x32.F32.E4M3.E4M3 R56, gdesc[UR12], RZ, !UPT ;  /* 0x00e000000c3879f3 */ /* 0x000fe2000c7008ff */
[----:B------:R-:W-:Y:S01]  /*1d40*/  UMOV UR12, UR18 ;  /* 0x00000012000c7c82 */ /* 0x000fe20008000000 */
[----:B------:R-:W-:Y:S01]  /*1d50*/  UMOV UR13, 0x80000020 ;  /* 0x80000020000d7882 */ /* 0x000fe20000000000 */
[----:B------:R-:W-:Y:S01]  /*1d60*/  CS2R R150, SRZ ;  /* 0x0000000000967805 */ /* 0x000fe2000001ff00 */
[----:B------:R-:W-:Y:S01]  /*1d70*/  QGMMA.64x64x32.F32.E4M3.E4M3 R24, gdesc[UR12], RZ, !UPT ;  /* 0x00e000000c1879f3 */ /* 0x000fe2000c7008ff */
[----:B------:R-:W-:Y:S01]  /*1d80*/  UIADD3 UR12, UR7, 0x2, URZ ;  /* 0x00000002070c7890 */ /* 0x000fe2000fffe03f */
[----:B------:R-:W-:Y:S01]  /*1d90*/  CS2R R154, SRZ ;  /* 0x00000000009a7805 */ /* 0x000fe2000001ff00 */
[----:B------:R-:W-:Y:S01]  /*1da0*/  UIADD3 UR14, UR8, 0x2, URZ ;  /* 0x00000002080e7890 */ /* 0x000fe2000fffe03f */
[----:B------:R-:W-:Y:S01]  /*1db0*/  CS2R R158, SRZ ;  /* 0x00000000009e7805 */ /* 0x000fe2000001ff00 */
[----:B------:R-:W-:Y:S01]  /*1dc0*/  UIADD3 UR8, UR7, 0x202, URZ ;  /* 0x0000020207087890 */ /* 0x000fe2000fffe03f */
[----:B------:R-:W-:Y:S01]  /*1dd0*/  CS2R R162, SRZ ;  /* 0x0000000000a27805 */ /* 0x000fe2000001ff00 */
[----:B------:R-:W-:Y:S01]  /*1de0*/  UIADD3 UR7, UR7, 0x402, URZ ;  /* 0x0000040207077890 */ /* 0x000fe2000fffe03f */
[----:B------:R-:W-:Y:S01]  /*1df0*/  CS2R R170, SRZ ;  /* 0x0000000000aa7805 */ /* 0x000fe2000001ff00 */
[----:B------:R-:W-:Y:S01]  /*1e00*/  UMOV UR13, 0x80000020 ;  /* 0x80000020000d7882 */ /* 0x000fe20000000000 */
[----:B------:R-:W-:Y:S01]  /*1e10*/  UMOV UR15, 0x80000020 ;  /* 0x80000020000f7882 */ /* 0x000fe20000000000 */
        /* <DEDUP_REMOVED lines=13> */
[----:B------:R-:W-:Y:S01]  /*1ef0*/  CS2R R208, SRZ ;  /* 0x0000000000d07805 */ /* 0x000fe2000001ff00 */
[----:B------:R-:W-:Y:S01]  /*1f00*/  IMAD.MOV.U32 R213, RZ, RZ, RZ ;  /* 0x000000ffffd57224 */ /* 0x000fe200078e00ff */
        /* <DEDUP_REMOVED lines=13> */
[----:B------:R-:W-:Y:S01]  /*1fe0*/  CS2R R124, SRZ ;  /* 0x00000000007c7805 */ /* 0x000fe2000001ff00 */
[----:B0-----:R-:W-:Y:S01]  /*1ff0*/  IMAD.MOV.U32 R21, RZ, RZ, RZ ;  /* 0x000000ffff157224 */ /* 0x001fe200078e00ff */
[----:B------:R-:W-:Y:S02]  /*2000*/  CS2R R142, SRZ ;  /* 0x00000000008e7805 */ /* 0x000fe4000001ff00 */
[----:B------:R-:W-:Y:S01]  /*2010*/  CS2R R152, SRZ ;  /* 0x0000000000987805 */ /* 0x000fe2000001ff00 */
[----:B------:R-:W-:Y:S01]  /*2020*/  QGMMA.64x64x32.F32.E4M3.E4M3 R88, gdesc[UR12], R88 ;  /* 0x00e000000c5879f3 */ /* 0x000fe20008700858 */
[----:B------:R-:W-:Y:S01]  /*2030*/  UMOV UR12, UR8 ;  /* 0x00000008000c7c82 */ /* 0x000fe20008000000 */
[----:B------:R-:W-:-:S02]  /*2040*/  UMOV UR13, 0x80000020 ;  /* 0x80000020000d7882 */ /* 0x000fc40000000000 */
[----:B------:R-:W-:Y:S01]  /*2050*/  QGMMA.64x64x32.F32.E4M3.E4M3 R56, gdesc[UR12], R56 ;  /* 0x00e000000c3879f3 */ /* 0x000fe20008700838 */
[----:B------:R-:W-:Y:S01]  /*2060*/  UMOV UR12, UR7 ;  /* 0x00000007000c7c82 */ /* 0x000fe20008000000 */
[----:B------:R-:W-:Y:S01]  /*2070*/  ULDC UR7, c[0x0][0x50c] ;  /* 0x0001430000077ab9 */ /* 0x000fe20000000800 */
[----:B------:R-:W-:Y:S01]  /*2080*/  UMOV UR13, 0x80000020 ;  /* 0x80000020000d7882 */ /* 0x000fe20000000000 */
[----:B------:R-:W-:Y:S01]  /*2090*/  UISETP.NE.AND UP0, UPT, UR7, 0x2, UPT ;  /* 0x000000020700788c */ /* 0x000fe2000bf05270 */
[----:B------:R-:W-:Y:S03]  /*20a0*/  QGMMA.64x64x32.F32.E4M3.E4M3 R24, gdesc[UR12], R24, gsb0 ;  /* 0x00e000000c1879f3 */ /* 0x000fe60008000818 */
[----:B------:R-:W-:-:S06]  /*20b0*/  USEL UR7, URZ, 0x1, UP0 ;  /* 0x000000013f077887 */ /* 0x000fcc0008000000 */
[----:B------:R-:W-:-:S13]  /*20c0*/  ISETP.NE.AND P0, PT, RZ, UR7, PT ;  /* 0x00000007ff007c0c */ /* 0x000fda000bf05270 */
[----:B------:R-:W-:Y:S05]  /*20d0*/  @!P0 BRA `(.L_x_23) ;  /* 0x0000000400888947 */ /* 0x000fea0003800000 */
[----:B------:R-:W-:Y:S02]  /*20e0*/  WARPGROUP.DEPBAR.LE gsb0, 0x0 ;  /* 0x00008000000079c5 */ /* 0x000fe40000010000 */
[----:B------:R-:W-:-:S01]  /*20f0*/  FADD R137, RZ, R88 ;  /* 0x00000058ff897221 */ /* 0x000fc20000000000 */
[----:B------:R-:W-:Y:S01]  /*2100*/  FADD R128, RZ, R89 ;  /* 0x00000059ff807221 */ /* 0x000fe20000000000 */
        /* <DEDUP_REMOVED lines=94> */
[----:B------:R-:W-:-:S06]  /*26f0*/  UMOV UR6, URZ ;  /* 0x0000003f00067c82 */ /* 0x000fcc0008000000 */
.L_x_23:
[----:B------:R-:W-:-:S04]  /*2700*/  UIADD3 UR18, UR5, 0x1, URZ ;  /* 0x0000000105127890 */ /* 0x000fc8000fffe03f */
[----:B------:R-:W-:-:S04]  /*2710*/  UISETP.NE.AND UP0, UPT, UR18, 0x8, UPT ;  /* 0x000000081200788c */ /* 0x000fc8000bf05270 */
[----:B------:R-:W-:Y:S02]  /*2720*/  USEL UR8, URZ, 0x1, UP0 ;  /* 0x000000013f087887 */ /* 0x000fe40008000000 */
[----:B------:R-:W-:Y:S02]  /*2730*/  USEL UR18, UR18, URZ, UP0 ;  /* 0x0000003f12127287 */ /* 0x000fe40008000000 */
[----:B------:R-:W-:-:S06]  /*2740*/  ULOP3.LUT UR8, UR4, UR8, URZ, 0x3c, !UPT ;  /* 0x0000000804087292 */ /* 0x000fcc000f8e3c3f */
[----:B------:R-:W-:Y:S01]  /*2750*/  IMAD.U32 R217, RZ, RZ, UR8 ;  /* 0x00000008ffd97e24 */ /* 0x000fe2000f8e00ff */
[----:B------:R-:W-:-:S06]  /*2760*/  UMOV UR8, 0x1 ;  /* 0x0000000100087882 */ /* 0x000fcc0000000000 */
.L_x_18:
[----:B------:R-:W-:-:S04]  /*2770*/  UISETP.LT.AND UP0, UPT, UR9, 0x1, UPT ;  /* 0x000000010900788c */ /* 0x000fc8000bf01270 */
[----:B------:R-:W-:-:S04]  /*2780*/  USEL UR12, UR9, 0x1, UP0 ;  /* 0x00000001090c7887 */ /* 0x000fc80008000000 */
[----:B------:R-:W-:-:S04]  /*2790*/  UIADD3 UR12, UR9, -UR12, URZ ;  /* 0x8000000c090c7290 */ /* 0x000fc8000fffe03f */
[----:B------:R-:W-:-:S06]  /*27a0*/  UISETP.GE.AND UP0, UPT, UR12, 0x1, UPT ;  /* 0x000000010c00788c */ /* 0x000fcc000bf06270 */
[----:B------:R-:W-:-:S13]  /*27b0*/  PLOP3.LUT P0, PT, PT, PT, UP0, 0x80, 0x0 ;  /* 0x000000000000781c */ /* 0x000fda0003f0f008 */
[----:B------:R-:W-:Y:S05]  /*27c0*/  @!P0 BRA `(.L_x_24) ;  /* 0x0000000800d08947 */ /* 0x000fea0003800000 */
[----:B------:R-:W-:Y:S01]  /*27d0*/  IMAD.U32 R212, RZ, RZ, UR12 ;  /* 0x0000000cffd47e24 */ /* 0x000fe2000f8e00ff */
[----:B------:R-:W-:Y:S01]  /*27e0*/  ULDC UR21, c[0x0][0x50c] ;  /* 0x0001430000157ab9 */ /* 0x000fe20000000800 */
[----:B------:R-:W-:-:S07]  /*27f0*/  IMAD.U32 R214, RZ, RZ, UR5 ;  /* 0x00000005ffd67e24 */ /* 0x000fce000f8e00ff */
.L_x_32:
[----:B------:R-:W-:-:S13]  /*2800*/  ISETP.NE.AND P1, PT, R20, 0x3, PT ;  /* 0x000000031400780c */ /* 0x000fda0003f25270 */
[----:B------:R-:W-:Y:S05]  /*2810*/  @!P1 BRA `(.L_x_25) ;  /* 0x0000000000049947 */ /* 0x000fea0003800000 */
[----:B------:R-:W-:Y:S01]  /*2820*/  BPT.TRAP 0x1 ;  /* 0x000000040000795c */ /* 0x000fe20000300000 */
.L_x_25:
[----:B------:R-:W0:Y:S01]  /*2830*/  S2UR UR12, SR_CgaCtaId ;  /* 0x00000000000c79c3 */ /* 0x000e220000008800 */
[----:B------:R-:W-:Y:S01]  /*2840*/  UMOV UR10, 0x400 ;  /* 0x00000400000a7882 */ /* 0x000fe20000000000 */
[----:B------:R-:W-:Y:S01]  /*2850*/  SHF.L.U32 R215, R217, 0x1f, RZ ;  /* 0x0000001fd9d77819 */ /* 0x000fe200000006ff */
[----:B0-----:R-:W-:-:S04]  /*2860*/  ULEA UR10, UR12, UR10, 0x18 ;  /* 0x0000000a0c0a7291 */ /* 0x001fc8000f8ec03f */
[----:B------:R-:W-:-:S09]  /*2870*/  ULEA UR12, UR18, UR10, 0x3 ;  /* 0x0000000a120c7291 */ /* 0x000fd2000f8e183f */
[----:B------:R0:W1:Y:S01]  /*2880*/  SYNCS.PHASECHK.TRANS64.TRYWAIT P0, [UR12], R215 ;  /* 0x000000d7ff0075a7 */ /* 0x000062000800014c */
[----:B------:R-:W-:Y:S05]  /*2890*/  @!P1 BRA `(.L_x_26) ;  /* 0x0000000000049947 */ /* 0x000fea0003800000 */
[----:B------:R-:W-:Y:S01]  /*28a0*/  BPT.TRAP 0x1 ;  /* 0x000000040000795c */ /* 0x000fe20000300000 */
.L_x_26:
[----:B-1----:R-:W-:Y:S05]  /*28b0*/  @P0 BRA `(.L_x_27) ;  /* 0x0000000000080947 */ /* 0x002fea0003800000 */
[----:B------:R-:W1:Y:S02]  /*28c0*/  SYNCS.PHASECHK.TRANS64.TRYWAIT P0, [UR12], R215 ;  /* 0x000000d7ff0075a7 */ /* 0x000e64000800014c */
[----:B-1----:R-:W-:Y:S05]  /*28d0*/  @!P0 BRA `(.L_x_28) ;  /* 0x000000c4007c8947 */ /* 0x002fea0003800000 */
.L_x_27:
[----:B------:R-:W-:Y:S01]  /*28e0*/  UIADD3 UR12, UR10, 0x30180, URZ ;  /* 0x000301800a0c7890 */ /* 0x000fe2000fffe03f */
[----:B------:R-:W-:Y:S01]  /*28f0*/  WARPGROUP.ARRIVE ;  /* 0x00000000000079c5 */ /* 0x000fe20000000000 */
[----:B------:R-:W-:Y:S02]  /*2900*/  UISETP.NE.AND UP0, UPT, UR7, URZ, UPT ;  /* 0x0000003f0700728c */ /* 0x000fe4000bf05270 */
[----:B------:R-:W-:Y:S02]  /*2910*/  USHF.R.U32.HI UR12, URZ, 0x4, UR12 ;  /* 0x000000043f0c7899 */ /* 0x000fe4000801160c */
[----:B------:R-:W-:Y:S02]  /*2920*/  USEL UR8, UR8, URZ, !UP0 ;  /* 0x0000003f08087287 */ /* 0x000fe4000c000000 */
[----:B------:R-:W-:Y:S02]  /*2930*/  ULOP3.LUT UR12, UR12, 0x3fff, URZ, 0xc0, !UPT ;  /* 0x00003fff0c0c7892 */ /* 0x000fe4000f8ec03f */
[----:B------:R-:W-:-:S02]  /*2940*/  ULOP3.LUT UR7, UR11, 0x10000, URZ, 0xfc, !UPT ;  /* 0x000100000b077892 */ /* 0x000fc4000f8efc3f */
[----:B------:R-:W-:Y:S02]  /*2950*/  UISETP.NE.U32.AND UP0, UPT, UR8, URZ, UPT ;  /* 0x0000003f0800728c */ /* 0x000fe4000bf05070 */
[----:B------:R-:W-:Y:S02]  /*2960*/  ULOP3.LUT UR8, UR12, 0x10000, URZ, 0xfc, !UPT ;  /* 0x000100000c087892 */ /* 0x000fe4000f8efc3f */
[----:B------:R-:W-:Y:S02]  /*2970*/  UIMAD UR7, UR18, 0x600, UR7 ;  /* 0x00000600120778a4 */ /* 0x000fe4000f8e0207 */
[----:B------:R-:W-:Y:S02]  /*2980*/  ULEA UR8, UR18, UR8, 0x8 ;  /* 0x0000000812087291 */ /* 0x000fe4000f8e403f */
[----:B------:R-:W-:Y:S02]  /*2990*/  UIADD3 UR19, UR7, 0x200, URZ ;  /* 0x0000020007137890 */ /* 0x000fe4000fffe03f */
[----:B------:R-:W-:-:S02]  /*29a0*/  UIADD3 UR20, UR7, 0x400, URZ ;  /* 0x0000040007147890 */ /* 0x000fc4000fffe03f */
[----:B------:R-:W-:Y:S01]  /*29b0*/  UMOV UR12, UR7 ;  /* 0x00000007000c7c82 */ /* 0x000fe20008000000 */
[----:B------:R-:W-:Y:S01]  /*29c0*/  UMOV UR13, 0x80000020 ;  /* 0x80000020000d7882 */ /* 0x000fe20000000000 */
[----:B------:R-:W-:Y:S01]  /*29d0*/  UMOV UR14, UR8 ;  /* 0x00000008000e7c82 */ /* 0x000fe20008000000 */
[----:B------:R-:W-:Y:S01]  /*29e0*/  UMOV UR15, 0x80000020 ;  /* 0x80000020000f7882 */ /* 0x000fe20000000000 */
[----:B------:R-:W-:Y:S01]  /*29f0*/  UIADD3 UR6, UR6, 0x2, URZ ;  /* 0x0000000206067890 */ /* 0x000fe2000fffe03f */
[----:B------:R-:W-:Y:S01]  /*2a00*/  QGMMA.64x64x32.F32.E4M3.E4M3 R88, gdesc[UR12], R88, UP0 ;  /* 0x00e000000c5879f3 */ /* 0x000fe2000bf00858 */
[----:B------:R-:W-:Y:S01]  /*2a10*/  UMOV UR12, UR19 ;  /* 0x00000013000c7c82 */ /* 0x000fe20008000000 */
[----:B------:R-:W-:Y:S02]  /*2a20*/  UMOV UR13, 0x80000020 ;  /* 0x80000020000d7882 */ /* 0x000fe40000000000 */
[----:B------:R-:W-:Y:S01]  /*2a30*/  QGMMA.64x64x32.F32.E4M3.E4M3 R56, gdesc[UR12], R56, UP0 ;  /* 0x00e000000c3879f3 */ /* 0x000fe2000bf00838 */
[----:B------:R-:W-:Y:S01]  /*2a40*/  UMOV UR12, UR20 ;  /* 0x00000014000c7c82 */ /* 0x000fe20008000000 */
[----:B------:R-:W-:-:S02]  /*2a50*/  UMOV UR13, 0x80000020 ;  /* 0x80000020000d7882 */ /* 0x000fc40000000000 */
[----:B------:R-:W-:Y:S01]  /*2a60*/  QGMMA.64x64x32.F32.E4M3.E4M3 R24, gdesc[UR12], R24, UP0 ;  /* 0x00e000000c1879f3 */ /* 0x000fe2000bf00818 */
[----:B------:R-:W-:Y:S02]  /*2a70*/  UIADD3 UR12, UR7, 0x2, URZ ;  /* 0x00000002070c7890 */ /* 0x000fe4000fffe03f */
[----:B------:R-:W-:Y:S02]  /*2a80*/  UIADD3 UR14, UR8, 0x2, URZ ;  /* 0x00000002080e7890 */ /* 0x000fe4000fffe03f */
[----:B------:R-:W-:Y:S02]  /*2a90*/  UIADD3 UR8, UR7, 0x202, URZ ;  /* 0x0000020207087890 */ /* 0x000fe4000fffe03f */
[----:B------:R-:W-:Y:S01]  /*2aa0*/  UIADD3 UR7, UR7, 0x402, URZ ;  /* 0x0000040207077890 */ /* 0x000fe2000fffe03f */
[----:B------:R-:W-:Y:S01]  /*2ab0*/  UMOV UR13, 0x80000020 ;  /* 0x80000020000d7882 */ /* 0x000fe20000000000 */
[----:B------:R-:W-:Y:S01]  /*2ac0*/  UMOV UR15, 0x80000020 ;  /* 0x80000020000f7882 */ /* 0x000fe20000000000 */
[----:B------:R-:W-:-:S02]  /*2ad0*/  UISETP.NE.AND UP0, UPT, UR6, UR21, UPT ;  /* 0x000000150600728c */ /* 0x000fc4000bf05270 */
[----:B------:R-:W-:Y:S01]  /*2ae0*/  QGMMA.64x64x32.F32.E4M3.E4M3 R88, gdesc[UR12], R88 ;  /* 0x00e000000c5879f3 */ /* 0x000fe20008700858 */
[----:B------:R-:W-:Y:S01]  /*2af0*/  UMOV UR12, UR8 ;  /* 0x00000008000c7c82 */ /* 0x000fe20008000000 */
[----:B------:R-:W-:Y:S02]  /*2b00*/  UMOV UR13, 0x80000020 ;  /* 0x80000020000d7882 */ /* 0x000fe40000000000 */
[----:B------:R-:W-:Y:S01]  /*2b10*/  QGMMA.64x64x32.F32.E4M3.E4M3 R56, gdesc[UR12], R56 ;  /* 0x00e000000c3879f3 */ /* 0x000fe20008700838 */
[----:B------:R-:W-:Y:S01]  /*2b20*/  UMOV UR12, UR7 ;  /* 0x00000007000c7c82 */ /* 0x000fe20008000000 */
[----:B------:R-:W-:Y:S01]  /*2b30*/  UMOV UR13, 0x80000020 ;  /* 0x80000020000d7882 */ /* 0x000fe20000000000 */
[----:B------:R-:W-:Y:S01]  /*2b40*/  USEL UR7, URZ, 0x1, UP0 ;  /* 0x000000013f077887 */ /* 0x000fe20008000000 */
[----:B------:R-:W-:Y:S05]  /*2b50*/  QGMMA.64x64x32.F32.E4M3.E4M3 R24, gdesc[UR12], R24, gsb0 ;  /* 0x00e000000c1879f3 */ /* 0x000fea0008000818 */
[----:B------:R-:W-:Y:S01]  /*2b60*/  ISETP.NE.AND P0, PT, RZ, UR7, PT ;  /* 0x00000007ff007c0c */ /* 0x000fe2000bf05270 */
[----:B------:R-:W-:-:S12]  /*2b70*/  WARPGROUP.DEPBAR.LE gsb0, 0x1 ;  /* 0x00008000000079c5 */ /* 0x000fd80000010100 */
[----:B------:R-:W-:Y:S05]  /*2b80*/  @!P0 BRA `(.L_x_29) ;  /* 0x0000000400888947 */ /* 0x000fea0003800000 */
[----:B------:R-:W-:Y:S02]  /*2b90*/  WARPGROUP.DEPBAR.LE gsb0, 0x0 ;  /* 0x00008000000079c5 */ /* 0x000fe40000010000 */
[----:B------:R-:W-:-:S01]  /*2ba0*/  FADD R137, R88, R137 ;  /* 0x0000008958897221 */ /* 0x000fc20000000000 */
[----:B------:R-:W-:Y:S01]  /*2bb0*/  FADD R128, R89, R128 ;  /* 0x0000008059807221 */ /* 0x000fe20000000000 */
        /* <DEDUP_REMOVED lines=94> */
[----:B------:R-:W-:-:S06]  /*31a0*/  UMOV UR6, URZ ;  /* 0x0000003f00067c82 */ /* 0x000fcc0008000000 */
.L_x_29:
[----:B------:R-:W-:Y:S05]  /*31b0*/  @!P1 BRA `(.L_x_30) ;  /* 0x0000000000049947 */ /* 0x000fea0003800000 */
[----:B------:R-:W-:Y:S01]  /*31c0*/  BPT.TRAP 0x1 ;  /* 0x000000040000795c */ /* 0x000fe20000300000 */
.L_x_30:
[----:B------:R-:W-:-:S13]  /*31d0*/  ISETP.NE.AND P0, PT, R9, RZ, PT ;  /* 0x000000ff0900720c */ /* 0x000fda0003f05270 */
[----:B01----:R-:W-:-:S05]  /*31e0*/  @P0 LEA R215, R214, UR10, 0x3 ;  /* 0x0000000ad6d70c11 */ /* 0x003fca000f8e18ff */
[----:B------:R-:W-:-:S05]  /*31f0*/  @P0 VIADD R215, R215, 0x40 ;  /* 0x00000040d7d70836 */ /* 0x000fca0000000000 */
[----:B------:R-:W-:-:S04]  /*3200*/  @P0 PRMT R215, R10, 0x654, R215 ;  /* 0x000006540ad70816 */ /* 0x000fc800000000d7 */
[----:B------:R0:W-:Y:S01]  /*3210*/  @P0 SYNCS.ARRIVE.TRANS64.RED.A1T0 RZ, [R215+URZ], RZ ;  /* 0x000000ffd7ff09a7 */ /* 0x0001e2000810043f */
[----:B------:R-:W-:-:S13]  /*3220*/  ISETP.GT.U32.AND P0, PT, R5, 0x1, PT ;  /* 0x000000010500780c */ /* 0x000fda0003f04070 */
[----:B0-----:R-:W-:Y:S05]  /*3230*/  @P0 BRA `(.L_x_31) ;  /* 0x0000000000040947 */ /* 0x001fea0003800000 */
[----:B------:R-:W-:Y:S01]  /*3240*/  BPT.TRAP 0x1 ;  /* 0x000000040000795c */ /* 0x000fe20000300000 */
.L_x_31:
[----:B------:R-:W-:Y:S01]  /*3250*/  UIADD3 UR18, UR18, 0x1, URZ ;  /* 0x0000000112127890 */ /* 0x000fe2000fffe03f */
[----:B------:R-:W-:Y:S01]  /*3260*/  ISETP.GT.AND P1, PT, R212, 0x1, PT ;  /* 0x00000001d400780c */ /* 0x000fe20003f24270 */
[----:B------:R-:W-:Y:S02]  /*3270*/  VIADD R214, R214, 0x1 ;  /* 0x00000001d6d67836 */ /* 0x000fe40000000000 */
[----:B------:R-:W-:Y:S01]  /*3280*/  UISETP.NE.AND UP0, UPT, UR18, 0x8, UPT ;  /* 0x000000081200788c */ /* 0x000fe2000bf05270 */
[----:B------:R-:W-:Y:S02]  /*3290*/  VIADD R212, R212, 0xffffffff ;  /* 0xffffffffd4d47836 */ /* 0x000fe40000000000 */
[C---:B------:R-:W-:Y:S01]  /*32a0*/  ISETP.NE.AND P0, PT, R214.reuse, 0x8, PT ;  /* 0x00000008d600780c */ /* 0x040fe20003f05270 */
[----:B------:R-:W-:Y:S02]  /*32b0*/  USEL UR8, URZ, 0x1, UP0 ;  /* 0x000000013f087887 */ /* 0x000fe40008000000 */
[----:B------:R-:W-:Y:S01]  /*32c0*/  USEL UR18, UR18, URZ, UP0 ;  /* 0x0000003f12127287 */ /* 0x000fe20008000000 */
[----:B------:R-:W-:-:S03]  /*32d0*/  SEL R214, R214, RZ, P0 ;  /* 0x000000ffd6d67207 */ /* 0x000fc60000000000 */
[----:B------:R-:W-:Y:S01]  /*32e0*/  LOP3.LUT R217, R217, UR8, RZ, 0x3c, !PT ;  /* 0x00000008d9d97c12 */ /* 0x000fe2000f8e3cff */
[----:B------:R-:W-:Y:S01]  /*32f0*/  UMOV UR8, 0x1 ;  /* 0x0000000100087882 */ /* 0x000fe20000000000 */
[----:B------:R-:W-:Y:S06]  /*3300*/  @P1 BRA `(.L_x_32) ;  /* 0xfffffff4003c1947 */ /* 0x000fec000383ffff */
.L_x_24:
[----:B------:R-:W-:Y:S01]  /*3310*/  UISETP.NE.AND UP0, UPT, UR6, URZ, UPT ;  /* 0x0000003f0600728c */ /* 0x000fe2000bf05270 */
[----:B------:R-:W0:Y:S03]  /*3320*/  LDC R212, c[0x0][0x28c] ;  /* 0x0000a300ffd47b82 */ /* 0x000e260000000800 */
[----:B------:R-:W-:-:S06]  /*3330*/  USEL UR6, URZ, 0x1, !UP0 ;  /* 0x000000013f067887 */ /* 0x000fcc000c000000 */
[----:B------:R-:W-:Y:S02]  /*3340*/  ISETP.NE.AND P0, PT, RZ, UR6, PT ;  /* 0x00000006ff007c0c */ /* 0x000fe4000bf05270 */
[----:B0-----:R-:W-:-:S11]  /*3350*/  ISETP.GE.AND P1, PT, R212, 0x1, PT ;  /* 0x00000001d400780c */ /* 0x001fd60003f26270 */
[----:B------:R-:W-:Y:S05]  /*3360*/  @!P0 BRA `(.L_x_33) ;  /* 0x0000000400848947 */ /* 0x000fea0003800000 */
[----:B------:R-:W-:Y:S02]  /*3370*/  WARPGROUP.DEPBAR.LE gsb0, 0x0 ;  /* 0x00008000000079c5 */ /* 0x000fe40000010000 */
[----:B------:R-:W-:Y:S01]  /*3380*/  FADD R137, R88, R137 ;  /* 0x0000008958897221 */ /* 0x000fe20000000000 */
        /* <DEDUP_REMOVED lines=94> */
[----:B------:R-:W-:-:S07]  /*3970*/  FADD R120, R120, R55 ;  /* 0x0000003778787221 */ /* 0x000fce0000000000 */
.L_x_33:
[----:B------:R-:W-:Y:S02]  /*3980*/  WARPGROUP.DEPBAR.LE gsb0, 0x0 ;  /* 0x00008000000079c5 */ /* 0x000fe40000010000 */
[----:B------:R-:W-:Y:S05]  /*3990*/  @!P1 BRA `(.L_x_34) ;  /* 0x0000000000489947 */ /* 0x000fea0003800000 */
[----:B------:R-:W-:-:S13]  /*39a0*/  ISETP.NE.AND P0, PT, R20, 0x3, PT ;  /* 0x000000031400780c */ /* 0x000fda0003f05270 */
[----:B------:R-:W-:Y:S05]  /*39b0*/  @!P0 BRA `(.L_x_35) ;  /* 0x0000000000048947 */ /* 0x000fea0003800000 */
[----:B------:R-:W-:Y:S01]  /*39c0*/  BPT.TRAP 0x1 ;  /* 0x000000040000795c */ /* 0x000fe20000300000 */
.L_x_35:
[----:B------:R-:W-:Y:S01]  /*39d0*/  ISETP.NE.AND P0, PT, R9, RZ, PT ;  /* 0x000000ff0900720c */ /* 0x000fe20003f05270 */
[----:B------:R-:W-:Y:S01]  /*39e0*/  UISETP.LT.AND UP1, UPT, UR9, 0x1, UPT ;  /* 0x000000010900788c */ /* 0x000fe2000bf21270 */
[----:B------:R-:W-:-:S11]  /*39f0*/  IMAD.U32 R25, RZ, RZ, UR10 ;  /* 0x0000000aff197e24 */ /* 0x000fd6000f8e00ff */
[----:B------:R-:W-:-:S05]  /*3a00*/  VOTEU.ANY UP0, P0 ;  /* 0x00000000003f7886 */ /* 0x000fca0000000100 */
[----:B------:R-:W-:-:S04]  /*3a10*/  @UP0 USEL UR6, UR9, 0x1, UP1 ;  /* 0x0000000109060887 */ /* 0x000fc80008800000 */
[----:B------:R-:W-:-:S06]  /*3a20*/  @UP0 UIADD3 UR6, UR5, UR9, -UR6 ;  /* 0x0000000905060290 */ /* 0x000fcc000fffe806 */
[----:B------:R-:W-:-:S04]  /*3a30*/  IMAD.U32 R24, RZ, RZ, UR6 ;  /* 0x00000006ff187e24 */ /* 0x000fc8000f8e00ff */
[----:B------:R-:W-:-:S05]  /*3a40*/  @P0 IMAD.SHL.U32 R24, R24, 0x8, RZ ;  /* 0x0000000818180824 */ /* 0x000fca00078e00ff */
[----:B------:R-:W-:-:S04]  /*3a50*/  @P0 LOP3.LUT R24, R24, 0x38, RZ, 0xc0, !PT ;  /* 0x0000003818180812 */ /* 0x000fc800078ec0ff */
[----:B------:R-:W-:-:S04]  /*3a60*/  @P0 IADD3 R25, R25, 0x40, R24 ;  /* 0x0000004019190810 */ /* 0x000fc80007ffe018 */
[----:B------:R-:W-:-:S04]  /*3a70*/  @P0 PRMT R25, R10, 0x654, R25 ;  /* 0x000006540a190816 */ /* 0x000fc80000000019 */
[----:B------:R0:W-:Y:S01]  /*3a80*/  @P0 SYNCS.ARRIVE.TRANS64.RED.A1T0 RZ, [R25+URZ], RZ ;  /* 0x000000ff19ff09a7 */ /* 0x0001e2000810043f */
[----:B------:R-:W-:-:S13]  /*3a90*/  ISETP.GT.U32.AND P0, PT, R5, 0x1, PT ;  /* 0x000000010500780c */ /* 0x000fda0003f04070 */
[----:B0-----:R-:W-:Y:S05]  /*3aa0*/  @P0 BRA `(.L_x_34) ;  /* 0x0000000000040947 */ /* 0x001fea0003800000 */
[----:B------:R-:W-:Y:S01]  /*3ab0*/  BPT.TRAP 0x1 ;  /* 0x000000040000795c */ /* 0x000fe20000300000 */
.L_x_34:
[----:B------:R-:W0:Y:S01]  /*3ac0*/  LDC R32, c[0x0][0x288] ;  /* 0x0000a200ff207b82 */ /* 0x000e220000000800 */
[--C-:B------:R-:W-:Y:S01]  /*3ad0*/  SHF.R.U32.HI R25, RZ, 0x7, R4.reuse ;  /* 0x00000007ff197819 */ /* 0x100fe20000011604 */
[----:B------:R-:W-:Y:S01]  /*3ae0*/  IMAD.SHL.U32 R35, R7, 0x40, RZ ;  /* 0x0000004007237824 */ /* 0x000fe200078e00ff */
[----:B------:R-:W-:Y:S01]  /*3af0*/  SHF.R.U32.HI R24, RZ, 0x2, R4 ;  /* 0x00000002ff187819 */ /* 0x000fe20000011604 */
[C---:B------:R-:W-:Y:S01]  /*3b00*/  IMAD.SHL.U32 R26, R4.reuse, 0x2, RZ ;  /* 0x00000002041a7824 */ /* 0x040fe200078e00ff */
[----:B------:R-:W-:Y:S01]  /*3b10*/  LOP3.LUT R7, R25, 0x1, RZ, 0xc0, !PT ;  /* 0x0000000119077812 */ /* 0x000fe200078ec0ff */
[----:B------:R-:W-:Y:S01]  /*3b20*/  ULDC.64 UR6, c[0x0][0x5d0] ;  /* 0x0001740000067ab9 */ /* 0x000fe20000000a00 */
[----:B------:R-:W-:Y:S01]  /*3b30*/  LOP3.LUT R25, R4, 0x60, RZ, 0xc0, !PT ;  /* 0x0000006004197812 */ /* 0x000fe200078ec0ff */
[----:B------:R-:W-:Y:S01]  /*3b40*/  ULDC.64 UR10, c[0x0][0x5c8] ;  /* 0x00017200000a7ab9 */ /* 0x000fe20000000a00 */
[----:B------:R-:W-:Y:S01]  /*3b50*/  LOP3.LUT R24, R24, 0x7, RZ, 0xc0, !PT ;  /* 0x0000000718187812 */ /* 0x000fe200078ec0ff */
[----:B------:R-:W-:Y:S01]  /*3b60*/  IMAD.SHL.U32 R33, R7, 0x40, RZ ;  /* 0x0000004007217824 */ /* 0x000fe200078e00ff */
[----:B------:R-:W-:-:S02]  /*3b70*/  SHF.R.U32.HI R29, RZ, 0x1, R25 ;  /* 0x00000001ff1d7819 */ /* 0x000fc40000011619 */
[----:B------:R-:W-:Y:S02]  /*3b80*/  LOP3.LUT R26, R35, 0x6, R26, 0xf8, !PT ;  /* 0x00000006231a7812 */ /* 0x000fe400078ef81a */
[--C-:B------:R-:W-:Y:S02]  /*3b90*/  LOP3.LUT R33, R33, 0x40, R24.reuse, 0xe2, !PT ;  /* 0x0000004021217812 */ /* 0x100fe400078ee218 */
[----:B------:R-:W-:Y:S01]  /*3ba0*/  IADD3 R28, RZ, -R29, -R24 ;  /* 0x8000001dff1c7210 */ /* 0x000fe20007ffe818 */
[C---:B------:R-:W-:Y:S01]  /*3bb0*/  IMAD.WIDE R24, R8.reuse, 0x180, RZ ;  /* 0x0000018008187825 */ /* 0x040fe200078e02ff */
[----:B------:R-:W-:Y:S02]  /*3bc0*/  SHF.R.S32.HI R34, RZ, 0x1f, R6 ;  /* 0x0000001fff227819 */ /* 0x000fe40000011406 */
[----:B------:R-:W-:Y:S01]  /*3bd0*/  SHF.R.S32.HI R27, RZ, 0x1f, R26 ;  /* 0x0000001fff1b7819 */ /* 0x000fe2000001141a */
[----:B------:R-:W-:Y:S01]  /*3be0*/  IMAD R8, R8, 0x180, RZ ;  /* 0x0000018008087824 */ /* 0x000fe200078e02ff */
[----:B------:R-:W-:Y:S01]  /*3bf0*/  LOP3.LUT R33, R24, R33, R29, 0xfe, !PT ;  /* 0x0000002118217212 */ /* 0x000fe200078efe1d */
[----:B------:R-:W-:Y:S01]  /*3c00*/  IMAD R31, R7, -0x40, R28 ;  /* 0xffffffc0071f7824 */ /* 0x000fe200078e021c */
[----:B0-----:R-:W-:Y:S01]  /*3c10*/  ISETP.GE.AND P0, PT, R35, R32, PT ;  /* 0x000000202300720c */ /* 0x001fe20003f06270 */
[----:B------:R-:W-:Y:S01]  /*3c20*/  IMAD R37, R34, UR6, RZ ;  /* 0x0000000622257c24 */ /* 0x000fe2000f8e02ff */
[----:B------:R-:W-:Y:S01]  /*3c30*/  LOP3.LUT R7, R4, 0x3, RZ, 0xc0, !PT ;  /* 0x0000000304077812 */ /* 0x000fe200078ec0ff */
[----:B------:R-:W-:Y:S01]  /*3c40*/  IMAD.WIDE.U32 R28, R6, UR6, R26 ;  /* 0x00000006061c7c25 */ /* 0x000fe2000f8e001a */
[----:B------:R-:W-:-:S02]  /*3c50*/  ULDC UR6, c[0x0][0x284] ;  /* 0x0000a10000067ab9 */ /* 0x000fc40000000800 */
[----:B------:R-:W-:Y:S01]  /*3c60*/  ISETP.GE.OR P0, PT, R8, UR6, P0 ;  /* 0x0000000608007c0c */ /* 0x000fe20008706670 */
[----:B------:R-:W-:Y:S01]  /*3c70*/  IMAD R37, R6, UR7, R37 ;  /* 0x0000000706257c24 */ /* 0x000fe2000f8e0225 */
[----:B------:R-:W-:Y:S01]  /*3c80*/  IADD3 R31, -R8, UR6, R31 ;  /* 0x00000006081f7c10 */ /* 0x000fe2000fffe11f */
[----:B------:R-:W-:Y:S02]  /*3c90*/  IMAD R30, R7, -0x2, R32 ;  /* 0xfffffffe071e7824 */ /* 0x000fe400078e0220 */
[----:B------:R-:W-:Y:S02]  /*3ca0*/  IMAD.IADD R29, R29, 0x1, R37 ;  /* 0x000000011d1d7824 */ /* 0x000fe400078e0225 */
[----:B------:R-:W-:Y:S02]  /*3cb0*/  IMAD R32, R25, UR10, RZ ;  /* 0x0000000a19207c24 */ /* 0x000fe4000f8e02ff */
[----:B------:R-:W-:-:S04]  /*3cc0*/  IMAD.WIDE.U32 R28, R33, UR10, R28 ;  /* 0x0000000a211c7c25 */ /* 0x000fc8000f8e001c */
[----:B------:R-:W-:Y:S02]  /*3cd0*/  IMAD R7, R33, UR11, R32 ;  /* 0x0000000b21077c24 */ /* 0x000fe4000f8e0220 */
[----:B------:R-:W-:Y:S02]  /*3ce0*/  IMAD.IADD R30, R30, 0x1, -R35 ;  /* 0x000000011e1e7824 */ /* 0x000fe400078e0a23 */
[----:B------:R-:W-:Y:S01]  /*3cf0*/  IMAD.MOV.U32 R8, RZ, RZ, -0x1 ;  /* 0xffffffffff087424 */ /* 0x000fe200078e00ff */
[----:B------:R-:W-:Y:S06]  /*3d00*/  @P0 BRA `(.L_x_36) ;  /* 0x0000009000880947 */ /* 0x000fec0003800000 */
[----:B---3-5:R-:W-:Y:S01]  /*3d10*/  FSETP.NEU.AND P0, PT, R13, RZ, PT ;  /* 0x000000ff0d00720b */ /* 0x028fe20003f0d000 */
[----:B------:R-:W-:Y:S01]  /*3d20*/  BSSY B0, `(.L_x_36) ;  /* 0x0000920000007945 */ /* 0x000fe20003800000 */
[----:B------:R-:W-:-:S11]  /*3d30*/  IMAD.IADD R32, R29, 0x1, R7 ;  /* 0x000000011d207824 */ /* 0x000fd600078e0207 */
[----:B------:R-:W-:Y:S05]  /*3d40*/  @!P0 BRA `(.L_x_37) ;  /* 0x0000005400688947 */ /* 0x000fea0003800000 */
[----:B------:R-:W-:Y:S01]  /*3d50*/  ULDC.64 UR6, c[0x0][0x5b8] ;  /* 0x00016e0000067ab9 */ /* 0x000fe20000000a00 */
[----:B------:R-:W-:Y:S01]  /*3d60*/  ISETP.GE.AND P1, PT, R31, 0x1, PT ;  /* 0x000000011f00780c */ /* 0x000fe20003f26270 */
[----:B------:R-:W-:Y:S01]  /*3d70*/  IMAD R7, R34, UR6, RZ ;  /* 0x0000000622077c24 */ /* 0x000fe2000f8e02ff */
[----:B------:R-:W-:Y:S01]  /*3d80*/  ULDC.64 UR10, c[0x0][0x5a8] ;  /* 0x00016a00000a7ab9 */ /* 0x000fe20000000a00 */
[----:B------:R-:W-:Y:S01]  /*3d90*/  IMAD.WIDE.U32 R34, R6, UR6, R26 ;  /* 0x0000000606227c25 */ /* 0x000fe2000f8e001a */
[----:B------:R-:W-:-:S03]  /*3da0*/  ISETP.LT.OR P3, PT, R30, 0x1, !P1 ;  /* 0x000000011e00780c */ /* 0x000fc60004f61670 */
[----:B------:R-:W-:Y:S01]  /*3db0*/  IMAD R7, R6, UR7, R7 ;  /* 0x0000000706077c24 */ /* 0x000fe2000f8e0207 */
[----:B------:R-:W-:Y:S02]  /*3dc0*/  ULDC.64 UR6, c[0x0][0x5b0] ;  /* 0x00016c0000067ab9 */ /* 0x000fe40000000a00 */
[----:B------:R-:W-:Y:S02]  /*3dd0*/  IMAD R24, R25, UR6, RZ ;  /* 0x0000000619187c24 */ /* 0x000fe4000f8e02ff */
[----:B------:R-:W-:Y:S02]  /*3de0*/  IMAD.IADD R35, R35, 0x1, R7 ;  /* 0x0000000123237824 */ /* 0x000fe400078e0207 */
[C-C-:B------:R-:W-:Y:S01]  /*3df0*/  IMAD R27, R33.reuse, UR7, R24.reuse ;  /* 0x00000007211b7c24 */ /* 0x140fe2000f8e0218 */
[----:B------:R-:W-:Y:S01]  /*3e00*/  PRMT R24, RZ, 0x7610, R24 ;  /* 0x00007610ff187816 */ /* 0x000fe20000000018 */
[----:B------:R-:W-:-:S03]  /*3e10*/  IMAD.WIDE.U32 R6, R33, UR6, R34 ;  /* 0x0000000621067c25 */ /* 0x000fc6000f8e0022 */
[----:B------:R-:W-:-:S04]  /*3e20*/  IADD3 R26, P0, R6, UR10, RZ ;  /* 0x0000000a061a7c10 */ /* 0x000fc8000ff1e0ff */
[----:B------:R-:W-:Y:S02]  /*3e30*/  IADD3.X R27, R7, UR11, R27, P0, !PT ;  /* 0x0000000b071b7c10 */ /* 0x000fe400087fe41b */
[----:B------:R-:W0:Y:S03]  /*3e40*/  @!P3 LDC.64 R6, c[0x0][0x5c0] ;  /* 0x00017000ff06bb82 */ /* 0x000e260000000a00 */
[----:B------:R-:W3:Y:S01]  /*3e50*/  @!P3 LDG.E.U8 R24, desc[UR16][R26.64] ;  /* 0x000000101a18b981 */ /* 0x000ee2000c1e1100 */
[----:B------:R-:W-:Y:S02]  /*3e60*/  ISETP.LT.OR P2, PT, R30, 0x2, !P1 ;  /* 0x000000021e00780c */ /* 0x000fe40004f41670 */
[----:B0-----:R-:W-:-:S05]  /*3e70*/  @!P3 IADD3 R36, P0, R28, R6, RZ ;  /* 0x000000061c24b210 */ /* 0x001fca0007f1e0ff */
[----:B------:R-:W-:-:S06]  /*3e80*/  @!P3 IMAD.X R37, R32, 0x1, R7, P0 ;  /* 0x000000012025b824 */ /* 0x000fcc00000e0607 */
[----:B------:R-:W0:Y:S01]  /*3e90*/  @!P2 LDC.64 R6, c[0x0][0x5c0] ;  /* 0x00017000ff06ab82 */ /* 0x000e220000000a00 */
[----:B---3--:R-:W-:-:S04]  /*3ea0*/  LOP3.LUT R24, R24, 0xff, RZ, 0xc0, !PT ;  /* 0x000000ff18187812 */ /* 0x008fc800078ec0ff */
[----:B------:R-:W-:-:S05]  /*3eb0*/  F2FP.F16.E4M3.UNPACK_B R24, R24 ;  /* 0x00000018ff18723e */ /* 0x000fca00020006ff */
[----:B------:R-:W-:-:S05]  /*3ec0*/  HADD2.F32 R24, -RZ, R24.H0_H0 ;  /* 0x20000018ff187230 */ /* 0x000fca0000004100 */
[----:B------:R-:W-:-:S04]  /*3ed0*/  FMUL R24, R24, R13 ;  /* 0x0000000d18187220 */ /* 0x000fc80000400000 */
[----:B--2---:R-:W-:-:S05]  /*3ee0*/  FFMA R24, R137, R12, R24 ;  /* 0x0000000c89187223 */ /* 0x004fca0000000018 */
[----:B------:R-:W-:Y:S02]  /*3ef0*/  F2FP.SATFINITE.E4M3.F32.PACK_AB_MERGE_C R43, RZ, R24, RZ ;  /* 0x00000018ff2b723e */ /* 0x000fe400048070ff */
[----:B------:R-:W-:-:S03]  /*3f00*/  PRMT R24, RZ, 0x7610, R24 ;  /* 0x00007610ff187816 */ /* 0x000fc60000000018 */
[----:B------:R1:W-:Y:S04]  /*3f10*/  @!P3 STG.E.U8 desc[UR16][R36.64], R43 ;  /* 0x0000002b2400b986 */ /* 0x0003e8000c101110 */
[----:B------:R-:W2:Y:S01]  /*3f20*/  @!P2 LDG.E.U8 R24, desc[UR16][R26.64+0x1] ;  /* 0x000001101a18a981 */ /* 0x000ea2000c1e1100 */
[----:B------:R-:W-:-:S05]  /*3f30*/  IADD3 R41, P0, R33, 0x8, RZ ;  /* 0x0000000821297810 */ /* 0x000fca0007f1e0ff */
[----:B------:R-:W-:Y:S01]  /*3f40*/  IMAD.X R38, RZ, RZ, R25, P0 ;  /* 0x000000ffff267224 */ /* 0x000fe200000e0619 */
[----:B------:R-:W-:Y:S01]  /*3f50*/  ISETP.GE.AND P0, PT, R31, 0x9, PT ;  /* 0x000000091f00780c */ /* 0x000fe20003f06270 */
[----:B-1----:R-:W-:-:S03]  /*3f60*/  IMAD.WIDE.U32 R36, R41, UR6, R34 ;  /* 0x0000000629247c25 */ /* 0x002fc6000f8e0022 */
[----:B------:R-:W-:Y:S02]  /*3f70*/  ISETP.LT.OR P3, PT, R30, 0x1, !P0 ;  /* 0x000000011e00780c */ /* 0x000fe40004761670 */
[----:B------:R-:W-:Y:S02]  /*3f80*/  IADD3 R36, P4, R36, UR10, RZ ;  /* 0x0000000a24247c10 */ /* 0x000fe4000ff9e0ff */
[----:B--2---:R-:W-:-:S04]  /*3f90*/  LOP3.LUT R24, R24, 0xff, RZ, 0xc0, !PT ;  /* 0x000000ff18187812 */ /* 0x004fc800078ec0ff */
[----:B------:R-:W-:-:S05]  /*3fa0*/  F2FP.F16.E4M3.UNPACK_B R24, R24 ;  /* 0x00000018ff18723e */ /* 0x000fca00020006ff */
[----:B------:R-:W-:-:S05]  /*3fb0*/  HADD2.F32 R24, -RZ, R24.H0_H0 ;  /* 0x20000018ff187230 */ /* 0x000fca0000004100 */
[----:B------:R-:W-:Y:S01]  /*3fc0*/  FMUL R39, R24, R13 ;  /* 0x0000000d18277220 */ /* 0x000fe20000400000 */
[----:B------:R-:W-:Y:S01]  /*3fd0*/  IMAD R24, R38, UR6, RZ ;  /* 0x0000000626187c24 */ /* 0x000fe2000f8e02ff */
[----:B0-----:R-:W-:Y:S02]  /*3fe0*/  @!P2 IADD3 R38, P5, R28, R6, RZ ;  /* 0x000000061c26a210 */ /* 0x001fe40007fbe0ff */
[----:B------:R-:W-:Y:S01]  /*3ff0*/  FFMA R128, R128, R12, R39 ;  /* 0x0000000c80807223 */ /* 0x000fe20000000027 */
[--C-:B------:R-:W-:Y:S01]  /*4000*/  IMAD R41, R41, UR7, R24.reuse ;  /* 0x0000000729297c24 */ /* 0x100fe2000f8e0218 */
[----:B------:R-:W-:Y:S01]  /*4010*/  PRMT R24, RZ, 0x7610, R24 ;  /* 0x00007610ff187816 */ /* 0x000fe20000000018 */
[----:B------:R-:W-:Y:S02]  /*4020*/  @!P2 IMAD.X R39, R32, 0x1, R7, P5 ;  /* 0x000000012027a824 */ /* 0x000fe400028e0607 */
[----:B------:R-:W-:Y:S01]  /*4030*/  F2FP.SATFINITE.E4M3.F32.PACK_AB_MERGE_C R43, RZ, R128, RZ ;  /* 0x00000080ff2b723e */ /* 0x000fe200048070ff */
[----:B------:R-:W0:Y:S01]  /*4040*/  @!P3 LDC.64 R6, c[0x0][0x5c0] ;  /* 0x00017000ff06bb82 */ /* 0x000e220000000a00 */
[----:B------:R-:W-:-:S03]  /*4050*/  IADD3.X R37, R37, UR11, R41, P4, !PT ;  /* 0x0000000b25257c10 */ /* 0x000fc6000a7fe429 */
[----:B------:R1:W-:Y:S04]  /*4060*/  @!P2 STG.E.U8 desc[UR16][R38.64+0x1], R43 ;  /* 0x0000012b2600a986 */ /* 0x0003e8000c101110 */
[----:B------:R-:W2:Y:S01]  /*4070*/  @!P3 LDG.E.U8 R24, desc[UR16][R36.64] ;  /* 0x000000102418b981 */ /* 0x000ea2000c1e1100 */
[----:B------:R-:W-:Y:S02]  /*4080*/  ISETP.LT.OR P2, PT, R30, 0x2, !P0 ;  /* 0x000000021e00780c */ /* 0x000fe40004741670 */
[----:B0-----:R-:W-:-:S04]  /*4090*/  @!P3 IADD3 R40, P4, P5, R28, R6, R18 ;  /* 0x000000061c28b210 */ /* 0x001fc80007d9e012 */
[----:B------:R-:W-:-:S07]  /*40a0*/  @!P3 IADD3.X R41, R32, R7, R15, P4, P5 ;  /* 0x000000072029b210 */ /* 0x000fce00027ea40f */
[----:B------:R-:W0:Y:S01]  /*40b0*/  @!P2 LDC.64 R6, c[0x0][0x5c0] ;  /* 0x00017000ff06ab82 */ /* 0x000e220000000a00 */
[----:B--2---:R-:W-:-:S04]  /*40c0*/  LOP3.LUT R24, R24, 0xff, RZ, 0xc0, !PT ;  /* 0x000000ff18187812 */ /* 0x004fc800078ec0ff */
[----:B------:R-:W-:-:S05]  /*40d0*/  F2FP.F16.E4M3.UNPACK_B R24, R24 ;  /* 0x00000018ff18723e */ /* 0x000fca00020006ff */
[----:B------:R-:W-:-:S05]  /*40e0*/  HADD2.F32 R24, -RZ, R24.H0_H0 ;  /* 0x20000018ff187230 */ /* 0x000fca0000004100 */
[----:B------:R-:W-:-:S04]  /*40f0*/  FMUL R24, R24, R13 ;  /* 0x0000000d18187220 */ /* 0x000fc80000400000 */
[----:B------:R-:W-:-:S05]  /*4100*/  FFMA R24, R123, R12, R24 ;  /* 0x0000000c7b187223 */ /* 0x000fca0000000018 */
[----:B-1----:R-:W-:Y:S02]  /*4110*/  F2FP.SATFINITE.E4M3.F32.PACK_AB_MERGE_C R43, RZ, R24, RZ ;  /* 0x00000018ff2b723e */ /* 0x002fe400048070ff */
[----:B------:R-:W-:-:S03]  /*4120*/  PRMT R24, RZ, 0x7610, R24 ;  /* 0x00007610ff187816 */ /* 0x000fc60000000018 */
[----:B------:R1:W-:Y:S04]  /*4130*/  @!P3 STG.E.U8 desc[UR16][R40.64], R43 ;  /* 0x0000002b2800b986 */ /* 0x0003e8000c101110 */
[----:B------:R-:W2:Y:S01]  /*4140*/  @!P2 LDG.E.U8 R24, desc[UR16][R36.64+0x1] ;  /* 0x000001102418a981 */ /* 0x000ea2000c1e1100 */
[----:B------:R-:W-:Y:S02]  /*4150*/  ISETP.LT.OR P3, PT, R30, 0x9, !P1 ;  /* 0x000000091e00780c */ /* 0x000fe40004f61670 */
[----:B0-----:R-:W-:Y:S02]  /*4160*/  @!P2 IADD3 R38, P4, P5, R28, R6, R18 ;  /* 0x000000061c26a210 */ /* 0x001fe40007d9e012 */
[----:B--2---:R-:W-:-:S04]  /*4170*/  LOP3.LUT R24, R24, 0xff, RZ, 0xc0, !PT ;  /* 0x000000ff18187812 */ /* 0x004fc800078ec0ff */
[----:B------:R-:W-:-:S05]  /*4180*/  F2FP.F16.E4M3.UNPACK_B R24, R24 ;  /* 0x00000018ff18723e */ /* 0x000fca00020006ff */
[----:B------:R-:W-:-:S05]  /*4190*/  HADD2.F32 R24, -RZ, R24.H0_H0 ;  /* 0x20000018ff187230 */ /* 0x000fca0000004100 */
[----:B------:R-:W-:Y:S01]  /*41a0*/  FMUL R39, R24, R13 ;  /* 0x0000000d18277220 */ /* 0x000fe20000400000 */
[----:B------:R-:W-:-:S03]  /*41b0*/  PRMT R24, RZ, 0x7610, R24 ;  /* 0x00007610ff187816 */ /* 0x000fc60000000018 */
[----:B------:R-:W-:Y:S01]  /*41c0*/  FFMA R204, R204, R12, R39 ;  /* 0x0000000ccccc7223 */ /* 0x000fe20000000027 */
[----:B------:R-:W-:Y:S02]  /*41d0*/  @!P2 IADD3.X R39, R32, R7, R15, P4, P5 ;  /* 0x000000072027a210 */ /* 0x000fe400027ea40f */
[----:B------:R-:W0:Y:S02]  /*41e0*/  @!P3 LDC.64 R6, c[0x0][0x5c0] ;  /* 0x00017000ff06bb82 */ /* 0x000e240000000a00 */
[----:B-1----:R-:W-:-:S05]  /*41f0*/  F2FP.SATFINITE.E4M3.F32.PACK_AB_MERGE_C R43, RZ, R204, RZ ;  /* 0x000000ccff2b723e */ /* 0x002fca00048070ff */
[----:B------:R1:W-:Y:S04]  /*4200*/  @!P2 STG.E.U8 desc[UR16][R38.64+0x1], R43 ;  /* 0x0000012b2600a986 */ /* 0x0003e8000c101110 */
[----:B------:R-:W2:Y:S01]  /*4210*/  @!P3 LDG.E.U8 R24, desc[UR16][R26.64+0x8] ;  /* 0x000008101a18b981 */ /* 0x000ea2000c1e1100 */
[----:B------:R-:W-:Y:S02]  /*4220*/  ISETP.LT.OR P2, PT, R30, 0xa, !P1 ;  /* 0x0000000a1e00780c */ /* 0x000fe40004f41670 */
[----:B0-----:R-:W-:-:S05]  /*4230*/  @!P3 IADD3 R40, P4, R28, R6, RZ ;  /* 0x000000061c28b210 */ /* 0x001fca0007f9e0ff */
[----:B------:R-:W-:-:S06]  /*4240*/  @!P3 IMAD.X R41, R32, 0x1, R7, P4 ;  /* 0x000000012029b824 */ /* 0x000fcc00020e0607 */
        /* <DEDUP_REMOVED lines=11> */
[----:B0-----:R-:W-:Y:S02]  /*4300*/  @!P2 IADD3 R38, P4, R28, R6, RZ ;  /* 0x000000061c26a210 */ /* 0x001fe40007f9e0ff */
[----:B--2---:R-:W-:-:S04]  /*4310*/  LOP3.LUT R24, R24, 0xff, RZ, 0xc0, !PT ;  /* 0x000000ff18187812 */ /* 0x004fc800078ec0ff */
[----:B------:R-:W-:-:S05]  /*4320*/  F2FP.F16.E4M3.UNPACK_B R24, R24 ;  /* 0x00000018ff18723e */ /* 0x000fca00020006ff */
[----:B------:R-:W-:-:S05]  /*4330*/  HADD2.F32 R24, -RZ, R24.H0_H0 ;  /* 0x20000018ff187230 */ /* 0x000fca0000004100 */
[----:B------:R-:W-:Y:S01]  /*4340*/  FMUL R39, R24, R13 ;  /* 0x0000000d18277220 */ /* 0x000fe20000400000 */
[----:B------:R-:W-:-:S03]  /*4350*/  PRMT R24, RZ, 0x7610, R24 ;  /* 0x00007610ff187816 */ /* 0x000fc60000000018 */
[----:B------:R-:W-:Y:S01]  /*4360*/  FFMA R202, R202, R12, R39 ;  /* 0x0000000ccaca7223 */ /* 0x000fe20000000027 */
[----:B------:R-:W-:Y:S02]  /*4370*/  @!P2 IMAD.X R39, R32, 0x1, R7, P4 ;  /* 0x000000012027a824 */ /* 0x000fe400020e0607 */
[----:B------:R-:W0:Y:S02]  /*4380*/  @!P3 LDC.64 R6, c[0x0][0x5c0] ;  /* 0x00017000ff06bb82 */ /* 0x000e240000000a00 */
[----:B-1----:R-:W-:-:S05]  /*4390*/  F2FP.SATFINITE.E4M3.F32.PACK_AB_MERGE_C R43, RZ, R202, RZ ;  /* 0x000000caff2b723e */ /* 0x002fca00048070ff */
        /* <DEDUP_REMOVED lines=29> */
[----:B0-----:R-:W-:-:S11]  /*4570*/  @!P3 IADD3 R6, P4, R28, R6, RZ ;  /* 0x000000061c06b210 */ /* 0x001fd60007f9e0ff */
[----:B-1----:R-:W0:Y:S01]  /*4580*/  @!P2 LDC.64 R38, c[0x0][0x5c0] ;  /* 0x00017000ff26ab82 */ /* 0x002e220000000a00 */
[----:B------:R-:W-:Y:S01]  /*4590*/  @!P3 IMAD.X R7, R32, 0x1, R7, P4 ;  /* 0x000000012007b824 */ /* 0x000fe200020e0607 */
[----:B--2---:R-:W-:-:S04]  /*45a0*/  LOP3.LUT R24, R24, 0xff, RZ, 0xc0, !PT ;  /* 0x000000ff18187812 */ /* 0x004fc800078ec0ff */
[----:B------:R-:W-:-:S05]  /*45b0*/  F2FP.F16.E4M3.UNPACK_B R24, R24 ;  /* 0x00000018ff18723e */ /* 0x000fca00020006ff */
[----:B------:R-:W-:-:S05]  /*45c0*/  HADD2.F32 R24, -RZ, R24.H0_H0 ;  /* 0x20000018ff187230 */ /* 0x000fca0000004100 */
[----:B------:R-:W-:-:S04]  /*45d0*/  FMUL R24, R24, R13 ;  /* 0x0000000d18187220 */ /* 0x000fc80000400000 */
[----:B------:R-:W-:-:S05]  /*45e0*/  FFMA R24, R195, R12, R24 ;  /* 0x0000000cc3187223 */ /* 0x000fca0000000018 */
[----:B------:R-:W-:Y:S02]  /*45f0*/  F2FP.SATFINITE.E4M3.F32.PACK_AB_MERGE_C R43, RZ, R24, RZ ;  /* 0x00000018ff2b723e */ /* 0x000fe400048070ff */
[----:B------:R-:W-:-:S03]  /*4600*/  PRMT R24, RZ, 0x7610, R24 ;  /* 0x00007610ff187816 */ /* 0x000fc60000000018 */
[----:B------:R1:W-:Y:S04]  /*4610*/  @!P3 STG.E.U8 desc[UR16][R6.64+0x10], R43 ;  /* 0x0000102b0600b986 */ /* 0x0003e8000c101110 */
[----:B------:R-:W2:Y:S01]  /*4620*/  @!P2 LDG.E.U8 R24, desc[UR16][R26.64+0x11] ;  /* 0x000011101a18a981 */ /* 0x000ea2000c1e1100 */
[----:B------:R-:W-:Y:S02]  /*4630*/  ISETP.LT.OR P3, PT, R30, 0x11, !P0 ;  /* 0x000000111e00780c */ /* 0x000fe40004761670 */
[----:B0-----:R-:W-:-:S05]  /*4640*/  @!P2 IADD3 R38, P4, R28, R38, RZ ;  /* 0x000000261c26a210 */ /* 0x001fca0007f9e0ff */
[----:B------:R-:W-:-:S06]  /*4650*/  @!P2 IMAD.X R39, R32, 0x1, R39, P4 ;  /* 0x000000012027a824 */ /* 0x000fcc00020e0627 */
[----:B-1----:R-:W0:Y:S01]  /*4660*/  @!P3 LDC.64 R6, c[0x0][0x5c0] ;  /* 0x00017000ff06bb82 */ /* 0x002e220000000a00 */
[----:B--2---:R-:W-:-:S04]  /*4670*/  LOP3.LUT R24, R24, 0xff, RZ, 0xc0, !PT ;  /* 0x000000ff18187812 */ /* 0x004fc800078ec0ff */
[----:B------:R-:W-:-:S05]  /*4680*/  F2FP.F16.E4M3.UNPACK_B R24, R24 ;  /* 0x00000018ff18723e */ /* 0x000fca00020006ff */
[----:B------:R-:W-:-:S05]  /*4690*/  HADD2.F32 R24, -RZ, R24.H0_H0 ;  /* 0x20000018ff187230 */ /* 0x000fca0000004100 */
[----:B------:R-:W-:Y:S01]  /*46a0*/  FMUL R41, R24, R13 ;  /* 0x0000000d18297220 */ /* 0x000fe20000400000 */
[----:B------:R-:W-:-:S03]  /*46b0*/  PRMT R24, RZ, 0x7610, R24 ;  /* 0x00007610ff187816 */ /* 0x000fc60000000018 */
[----:B------:R-:W-:-:S05]  /*46c0*/  FFMA R41, R184, R12, R41 ;  /* 0x0000000cb8297223 */ /* 0x000fca0000000029 */
[----:B------:R-:W-:-:S05]  /*46d0*/  F2FP.SATFINITE.E4M3.F32.PACK_AB_MERGE_C R41, RZ, R41, RZ ;  /* 0x00000029ff29723e */ /* 0x000fca00048070ff */
[----:B------:R1:W-:Y:S04]  /*46e0*/  @!P2 STG.E.U8 desc[UR16][R38.64+0x11], R41 ;  /* 0x000011292600a986 */ /* 0x0003e8000c101110 */
[----:B------:R-:W2:Y:S01]  /*46f0*/  @!P3 LDG.E.U8 R24, desc[UR16][R36.64+0x10] ;  /* 0x000010102418b981 */ /* 0x000ea2000c1e1100 */
[----:B------:R-:W-:Y:S02]  /*4700*/  ISETP.LT.OR P2, PT, R30, 0x12, !P0 ;  /* 0x000000121e00780c */ /* 0x000fe40004741670 */
[----:B0-----:R-:W-:-:S04]  /*4710*/  @!P3 IADD3 R6, P4, P5, R28, R6, R18 ;  /* 0x000000061c06b210 */ /* 0x001fc80007d9e012 */
[----:B------:R-:W-:-:S07]  /*4720*/  @!P3 IADD3.X R7, R32, R7, R15, P4, P5 ;  /* 0x000000072007b210 */ /* 0x000fce00027ea40f */
[----:B-1----:R-:W0:Y:S01]  /*4730*/  @!P2 LDC.64 R38, c[0x0][0x5c0] ;  /* 0x00017000ff26ab82 */ /* 0x002e220000000a00 */
        /* <DEDUP_REMOVED lines=76> */
[----:B------:R-:W0:Y:S01]  /*4c00*/  @!P2 LDC.64 R42, c[0x0][0x5c0] ;  /* 0x00017000ff2aab82 */ /* 0x000e220000000a00 */
[----:B------:R-:W-:Y:S01]  /*4c10*/  @!P3 IMAD.X R7, R32, 0x1, R7, P4 ;  /* 0x000000012007b824 */ /* 0x000fe200020e0607 */
        /* <DEDUP_REMOVED lines=11> */
[----:B-1----:R-:W-:Y:S02]  /*4cd0*/  PRMT R6, RZ, 0x7610, R6 ;  /* 0x00007610ff067816 */ /* 0x002fe40000000006 */
[----:B--2---:R-:W-:-:S04]  /*4ce0*/  LOP3.LUT R24, R24, 0xff, RZ, 0xc0, !PT ;  /* 0x000000ff18187812 */ /* 0x004fc800078ec0ff */
[----:B------:R-:W-:-:S05]  /*4cf0*/  F2FP.F16.E4M3.UNPACK_B R24, R24 ;  /* 0x00000018ff18723e */ /* 0x000fca00020006ff */
[----:B------:R-:W-:-:S05]  /*4d00*/  HADD2.F32 R24, -RZ, R24.H0_H0 ;  /* 0x20000018ff187230 */ /* 0x000fca0000004100 */
[----:B------:R-:W-:-:S04]  /*4d10*/  FMUL R39, R24, R13 ;  /* 0x0000000d18277220 */ /* 0x000fc80000400000 */
[----:B------:R-:W-:Y:S01]  /*4d20*/  FFMA R148, R148, R12, R39 ;  /* 0x0000000c94947223 */ /* 0x000fe20000000027 */
[----:B------:R-:W-:Y:S02]  /*4d30*/  @!P2 IMAD.X R39, R32, 0x1, R43, P4 ;  /* 0x000000012027a824 */ /* 0x000fe400020e062b */
[----:B------:R-:W0:Y:S02]  /*4d40*/  @!P3 LDC.64 R42, c[0x0][0x5c0] ;  /* 0x00017000ff2abb82 */ /* 0x000e240000000a00 */
[----:B------:R-:W-:-:S05]  /*4d50*/  F2FP.SATFINITE.E4M3.F32.PACK_AB_MERGE_C R41, RZ, R148, RZ ;  /* 0x00000094ff29723e */ /* 0x000fca00048070ff */
[----:B------:R1:W-:Y:S04]  /*4d60*/  @!P2 STG.E.U8 desc[UR16][R38.64+0x21], R41 ;  /* 0x000021292600a986 */ /* 0x0003e8000c101110 */
[----:B------:R-:W2:Y:S01]  /*4d70*/  @!P3 LDG.E.U8 R6, desc[UR16][R36.64+0x20] ;  /* 0x000020102406b981 */ /* 0x000ea2000c1e1100 */
[----:B------:R-:W-:Y:S02]  /*4d80*/  ISETP.LT.OR P2, PT, R30, 0x22, !P0 ;  /* 0x000000221e00780c */ /* 0x000fe40004741670 */
[----:B--2---:R-:W-:-:S04]  /*4d90*/  LOP3.LUT R6, R6, 0xff, RZ, 0xc0, !PT ;  /* 0x000000ff06067812 */ /* 0x004fc800078ec0ff */
[----:B------:R-:W-:-:S05]  /*4da0*/  F2FP.F16.E4M3.UNPACK_B R6, R6 ;  /* 0x00000006ff06723e */ /* 0x000fca00020006ff */
[----:B------:R-:W-:-:S05]  /*4db0*/  HADD2.F32 R6, -RZ, R6.H0_H0 ;  /* 0x20000006ff067230 */ /* 0x000fca0000004100 */
[----:B------:R-:W-:Y:S01]  /*4dc0*/  FMUL R24, R6, R13 ;  /* 0x0000000d06187220 */ /* 0x000fe20000400000 */
[----:B0-----:R-:W-:-:S03]  /*4dd0*/  @!P3 IADD3 R6, P4, P5, R28, R42, R18 ;  /* 0x0000002a1c06b210 */ /* 0x001fc60007d9e012 */
[----:B------:R-:W-:Y:S01]  /*4de0*/  FFMA R24, R145, R12, R24 ;  /* 0x0000000c91187223 */ /* 0x000fe20000000018 */
[----:B------:R-:W-:Y:S02]  /*4df0*/  @!P3 IADD3.X R7, R32, R43, R15, P4, P5 ;  /* 0x0000002b2007b210 */ /* 0x000fe400027ea40f */
[----:B------:R-:W0:Y:S02]  /*4e00*/  @!P2 LDC.64 R42, c[0x0][0x5c0] ;  /* 0x00017000ff2aab82 */ /* 0x000e240000000a00 */
[----:B-1----:R-:W-:Y:S02]  /*4e10*/  F2FP.SATFINITE.E4M3.F32.PACK_AB_MERGE_C R41, RZ, R24, RZ ;  /* 0x00000018ff29723e */ /* 0x002fe400048070ff */
[----:B------:R-:W-:-:S03]  /*4e20*/  PRMT R24, RZ, 0x7610, R24 ;  /* 0x00007610ff187816 */ /* 0x000fc60000000018 */
[----:B------:R1:W-:Y:S04]  /*4e30*/  @!P3 STG.E.U8 desc[UR16][R6.64+0x20], R41 ;  /* 0x000020290600b986 */ /* 0x0003e8000c101110 */
[----:B------:R-:W2:Y:S01]  /*4e40*/  @!P2 LDG.E.U8 R24, desc[UR16][R36.64+0x21] ;  /* 0x000021102418a981 */ /* 0x000ea2000c1e1100 */
[----:B------:R-:W-:Y:S02]  /*4e50*/  ISETP.LT.OR P3, PT, R30, 0x29, !P1 ;  /* 0x000000291e00780c */ /* 0x000fe40004f61670 */
[----:B-1----:R-:W-:Y:S02]  /*4e60*/  PRMT R6, RZ, 0x7610, R6 ;  /* 0x00007610ff067816 */ /* 0x002fe40000000006 */
[----:B0-----:R-:W-:Y:S02]  /*4e70*/  @!P2 IADD3 R38, P4, P5, R28, R42, R18 ;  /* 0x0000002a1c26a210 */ /* 0x001fe40007d9e012 */
[----:B--2---:R-:W-:-:S04]  /*4e80*/  LOP3.LUT R24, R24, 0xff, RZ, 0xc0, !PT ;  /* 0x000000ff18187812 */ /* 0x004fc800078ec0ff */
[----:B------:R-:W-:-:S05]  /*4e90*/  F2FP.F16.E4M3.UNPACK_B R24, R24 ;  /* 0x00000018ff18723e */ /* 0x000fca00020006ff */
[----:B------:R-:W-:-:S05]  /*4ea0*/  HADD2.F32 R24, -RZ, R24.H0_H0 ;  /* 0x20000018ff187230 */ /* 0x000fca0000004100 */
[----:B------:R-:W-:-:S04]  /*4eb0*/  FMUL R39, R24, R13 ;  /* 0x0000000d18277220 */ /* 0x000fc80000400000 */
[----:B------:R-:W-:Y:S01]  /*4ec0*/  FFMA R142, R142, R12, R39 ;  /* 0x0000000c8e8e7223 */ /* 0x000fe20000000027 */
[----:B------:R-:W-:Y:S02]  /*4ed0*/  @!P2 IADD3.X R39, R32, R43, R15, P4, P5 ;  /* 0x0000002b2027a210 */ /* 0x000fe400027ea40f */
[----:B------:R-:W0:Y:S02]  /*4ee0*/  @!P3 LDC.64 R42, c[0x0][0x5c0] ;  /* 0x00017000ff2abb82 */ /* 0x000e240000000a00 */
[----:B------:R-:W-:-:S05]  /*4ef0*/  F2FP.SATFINITE.E4M3.F32.PACK_AB_MERGE_C R41, RZ, R142, RZ ;  /* 0x0000008eff29723e */ /* 0x000fca00048070ff */
[----:B------:R1:W-:Y:S04]  /*4f00*/  @!P2 STG.E.U8 desc[UR16][R38.64+0x21], R41 ;  /* 0x000021292600a986 */ /* 0x0003e8000c101110 */
[----:B------:R-:W2:Y:S01]  /*4f10*/  @!P3 LDG.E.U8 R6, desc[UR16][R26.64+0x28] ;  /* 0x000028101a06b981 */ /* 0x000ea2000c1e1100 */
[----:B------:R-:W-:-:S13]  /*4f20*/  ISETP.LT.OR P2, PT, R30, 0x2a, !P1 ;  /* 0x0000002a1e00780c */ /* 0x000fda0004f41670 */
[----:B-1----:R-:W1:Y:S01]  /*4f30*/  @!P2 LDC.64 R38, c[0x0][0x5c0] ;  /* 0x00017000ff26ab82 */ /* 0x002e620000000a00 */
[----:B--2---:R-:W-:-:S04]  /*4f40*/  LOP3.LUT R6, R6, 0xff, RZ, 0xc0, !PT ;  /* 0x000000ff06067812 */ /* 0x004fc800078ec0ff */
[----:B------:R-:W-:-:S05]  /*4f50*/  F2FP.F16.E4M3.UNPACK_B R6, R6 ;  /* 0x00000006ff06723e */ /* 0x000fca00020006ff */
[----:B------:R-:W-:-:S05]  /*4f60*/  HADD2.F32 R6, -RZ, R6.H0_H0 ;  /* 0x20000006ff067230 */ /* 0x000fca0000004100 */
[----:B------:R-:W-:Y:S01]  /*4f70*/  FMUL R24, R6, R13 ;  /* 0x0000000d06187220 */ /* 0x000fe20000400000 */
[----:B0-----:R-:W-:-:S03]  /*4f80*/  @!P3 IADD3 R6, P4, R28, R42, RZ ;  /* 0x0000002a1c06b210 */ /* 0x001fc60007f9e0ff */
[----:B------:R-:W-:Y:S02]  /*4f90*/  FFMA R24, R125, R12, R24 ;  /* 0x0000000c7d187223 */ /* 0x000fe40000000018 */
[----:B------:R-:W-:-:S03]  /*4fa0*/  @!P3 IMAD.X R7, R32, 0x1, R43, P4 ;  /* 0x000000012007b824 */ /* 0x000fc600020e062b */
[----:B------:R-:W-:Y:S02]  /*4fb0*/  F2FP.SATFINITE.E4M3.F32.PACK_AB_MERGE_C R41, RZ, R24, RZ ;  /* 0x00000018ff29723e */ /* 0x000fe400048070ff */
[----:B------:R-:W-:-:S03]  /*4fc0*/  PRMT R24, RZ, 0x7610, R24 ;  /* 0x00007610ff187816 */ /* 0x000fc60000000018 */
[----:B------:R0:W-:Y:S04]  /*4fd0*/  @!P3 STG.E.U8 desc[UR16][R6.64+0x28], R41 ;  /* 0x000028290600b986 */ /* 0x0001e8000c101110 */
[----:B------:R-:W2:Y:S01]  /*4fe0*/  @!P2 LDG.E.U8 R24, desc[UR16][R26.64+0x29] ;  /* 0x000029101a18a981 */ /* 0x000ea2000c1e1100 */
[----:B------:R-:W-:Y:S02]  /*4ff0*/  ISETP.LT.OR P3, PT, R30, 0x29, !P0 ;  /* 0x000000291e00780c */ /* 0x000fe40004761670 */
[----:B-1----:R-:W-:-:S05]  /*5000*/  @!P2 IADD3 R38, P4, R28, R38, RZ ;  /* 0x000000261c26a210 */ /* 0x002fca0007f9e0ff */
[----:B------:R-:W-:Y:S01]  /*5010*/  @!P2 IMAD.X R39, R32, 0x1, R39, P4 ;  /* 0x000000012027a824 */ /* 0x000fe200020e0627 */
[----:B0-----:R-:W-:-:S05]  /*5020*/  PRMT R6, RZ, 0x7610, R6 ;  /* 0x00007610ff067816 */ /* 0x001fca0000000006 */
[----:B------:R-:W0:Y:S01]  /*5030*/  @!P3 LDC.64 R42, c[0x0][0x5c0] ;  /* 0x00017000ff2abb82 */ /* 0x000e220000000a00 */
[----:B--2---:R-:W-:-:S04]  /*5040*/  LOP3.LUT R24, R24, 0xff, RZ, 0xc0, !PT ;  /* 0x000000ff18187812 */ /* 0x004fc800078ec0ff */
[----:B------:R-:W-:-:S05]  /*5050*/  F2FP.F16.E4M3.UNPACK_B R24, R24 ;  /* 0x00000018ff18723e */ /* 0x000fca00020006ff */
[----:B------:R-:W-:-:S05]  /*5060*/  HADD2.F32 R24, -RZ, R24.H0_H0 ;  /* 0x20000018ff187230 */ /* 0x000fca0000004100 */
[----:B------:R-:W-:-:S04]  /*5070*/  FMUL R24, R24, R13 ;  /* 0x0000000d18187220 */ /* 0x000fc80000400000 */
[----:B------:R-:W-:-:S05]  /*5080*/  FFMA R24, R131, R12, R24 ;  /* 0x0000000c83187223 */ /* 0x000fca0000000018 */
        /* <DEDUP_REMOVED lines=9> */
[----:B0-----:R-:W-:-:S03]  /*5120*/  @!P3 IADD3 R6, P4, P5, R28, R42, R18 ;  /* 0x0000002a1c06b210 */ /* 0x001fc60007d9e012 */
[----:B------:R-:W-:Y:S01]  /*5130*/  FFMA R24, R21, R12, R24 ;  /* 0x0000000c15187223 */ /* 0x000fe20000000018 */
[----:B------:R-:W-:Y:S02]  /*5140*/  @!P3 IADD3.X R7, R32, R43, R15, P4, P5 ;  /* 0x0000002b2007b210 */ /* 0x000fe400027ea40f */
[----:B------:R-:W-:Y:S02]  /*5150*/  PRMT R21, RZ, 0x7610, R21 ;  /* 0x00007610ff157816 */ /* 0x000fe40000000015 */
[----:B------:R-:W-:-:S05]  /*5160*/  F2FP.SATFINITE.E4M3.F32.PACK_AB_MERGE_C R41, RZ, R24, RZ ;  /* 0x00000018ff29723e */ /* 0x000fca00048070ff */
[----:B------:R0:W-:Y:S04]  /*5170*/  @!P3 STG.E.U8 desc[UR16][R6.64+0x28], R41 ;  /* 0x000028290600b986 */ /* 0x0001e8000c101110 */
[----:B------:R-:W2:Y:S01]  /*5180*/  @!P2 LDG.E.U8 R21, desc[UR16][R36.64+0x29] ;  /* 0x000029102415a981 */ /* 0x000ea2000c1e1100 */
[----:B------:R-:W-:Y:S02]  /*5190*/  ISETP.LT.OR P3, PT, R30, 0x31, !P1 ;  /* 0x000000311e00780c */ /* 0x000fe40004f61670 */
[----:B-1----:R-:W-:-:S04]  /*51a0*/  @!P2 IADD3 R38, P4, P5, R28, R38, R18 ;  /* 0x000000261c26a210 */ /* 0x002fc80007d9e012 */
[----:B------:R-:W-:Y:S02]  /*51b0*/  @!P2 IADD3.X R39, R32, R39, R15, P4, P5 ;  /* 0x000000272027a210 */ /* 0x000fe400027ea40f */
        /* <DEDUP_REMOVED lines=10> */
[----:B------:R-:W-:Y:S02]  /*5260*/  ISETP.LT.OR P2, PT, R30, 0x32, !P1 ;  /* 0x000000321e00780c */ /* 0x000fe40004f41670 */
[----:B-1----:R-:W-:-:S11]  /*5270*/  PRMT R21, RZ, 0x7610, R21 ;  /* 0x00007610ff157816 */ /* 0x002fd60000000015 */
[----:B------:R-:W1:Y:S01]  /*5280*/  @!P2 LDC.64 R38, c[0x0][0x5c0] ;  /* 0x00017000ff26ab82 */ /* 0x000e620000000a00 */
[----:B--2---:R-:W-:-:S04]  /*5290*/  LOP3.LUT R6, R6, 0xff, RZ, 0xc0, !PT ;  /* 0x000000ff06067812 */ /* 0x004fc800078ec0ff */
[----:B------:R-:W-:-:S05]  /*52a0*/  F2FP.F16.E4M3.UNPACK_B R6, R6 ;  /* 0x00000006ff06723e */ /* 0x000fca00020006ff */
[----:B------:R-:W-:-:S05]  /*52b0*/  HADD2.F32 R6, -RZ, R6.H0_H0 ;  /* 0x20000006ff067230 */ /* 0x000fca0000004100 */
[----:B------:R-:W-:Y:S01]  /*52c0*/  FMUL R24, R6, R13 ;  /* 0x0000000d06187220 */ /* 0x000fe20000400000 */
[----:B0-----:R-:W-:-:S03]  /*52d0*/  @!P3 IADD3 R6, P4, R28, R40, RZ ;  /* 0x000000281c06b210 */ /* 0x001fc60007f9e0ff */
[----:B------:R-:W-:Y:S02]  /*52e0*/  FFMA R24, R133, R12, R24 ;  /* 0x0000000c85187223 */ /* 0x000fe40000000018 */
[----:B------:R-:W-:-:S03]  /*52f0*/  @!P3 IMAD.X R7, R32, 0x1, R41, P4 ;  /* 0x000000012007b824 */ /* 0x000fc600020e0629 */
[----:B------:R-:W-:-:S05]  /*5300*/  F2FP.SATFINITE.E4M3.F32.PACK_AB_MERGE_C R41, RZ, R24, RZ ;  /* 0x00000018ff29723e */ /* 0x000fca00048070ff */
        /* <DEDUP_REMOVED lines=22> */
[----:B0-----:R-:W-:-:S03]  /*5470*/  @!P3 IADD3 R6, P4, P5, R28, R40, R18 ;  /* 0x000000281c06b210 */ /* 0x001fc60007d9e012 */
[----:B------:R-:W-:Y:S01]  /*5480*/  FFMA R24, R165, R12, R24 ;  /* 0x0000000ca5187223 */ /* 0x000fe20000000018 */
[----:B------:R-:W-:-:S04]  /*5490*/  @!P3 IADD3.X R7, R32, R41, R15, P4, P5 ;  /* 0x000000292007b210 */ /* 0x000fc800027ea40f */
        /* <DEDUP_REMOVED lines=28> */
[----:B------:R2:W3:Y:S01]  /*5660*/  @!P1 LDG.E.U8 R21, desc[UR16][R26.64+0x39] ;  /* 0x000039101a159981 */ /* 0x0004e2000c1e1100 */
[----:B------:R-:W-:Y:S02]  /*5670*/  ISETP.LT.OR P2, PT, R30, 0x39, !P0 ;  /* 0x000000391e00780c */ /* 0x000fe40004741670 */
[----:B-1----:R-:W-:-:S05]  /*5680*/  @!P1 IADD3 R38, P3, R28, R38, RZ ;  /* 0x000000261c269210 */ /* 0x002fca0007f7e0ff */
[----:B------:R-:W-:Y:S01]  /*5690*/  @!P1 IMAD.X R39, R32, 0x1, R39, P3 ;  /* 0x0000000120279824 */ /* 0x000fe200018e0627 */
[----:B0-----:R-:W-:-:S05]  /*56a0*/  PRMT R6, RZ, 0x7610, R6 ;  /* 0x00007610ff067816 */ /* 0x001fca0000000006 */
[----:B--2---:R-:W0:Y:S01]  /*56b0*/  @!P2 LDC.64 R26, c[0x0][0x5c0] ;  /* 0x00017000ff1aab82 */ /* 0x004e220000000a00 */
[----:B---3--:R-:W-:-:S04]  /*56c0*/  LOP3.LUT R21, R21, 0xff, RZ, 0xc0, !PT ;  /* 0x000000ff15157812 */ /* 0x008fc800078ec0ff */
        /* <DEDUP_REMOVED lines=19> */
[----:B------:R1:W2:Y:S01]  /*5800*/  @!P1 LDG.E.U8 R21, desc[UR16][R36.64+0x39] ;  /* 0x0000391024159981 */ /* 0x0002a2000c1e1100 */
[----:B------:R-:W-:-:S05]  /*5810*/  IADD3 R27, P0, R33, 0x80, RZ ;  /* 0x00000080211b7810 */ /* 0x000fca0007f1e0ff */
[----:B------:R-:W-:Y:S01]  /*5820*/  IMAD.X R26, RZ, RZ, R25, P0 ;  /* 0x000000ffff1a7224 */ /* 0x000fe200000e0619 */
[----:B------:R-:W-:Y:S01]  /*5830*/  ISETP.GE.AND P0, PT, R31, 0x81, PT ;  /* 0x000000811f00780c */ /* 0x000fe20003f06270 */
[----:B0-----:R-:W-:Y:S01]  /*5840*/  IMAD.WIDE.U32 R6, R27, UR6, R34 ;  /* 0x000000061b067c25 */ /* 0x001fe2000f8e0022 */
[----:B-1----:R-:W-:-:S03]  /*5850*/  @!P1 IADD3 R36, P4, P5, R28, R40, R18 ;  /* 0x000000281c249210 */ /* 0x002fc60007d9e012 */
[----:B------:R-:W-:Y:S01]  /*5860*/  IMAD R26, R26, UR6, RZ ;  /* 0x000000061a1a7c24 */ /* 0x000fe2000f8e02ff */
[----:B------:R-:W-:Y:S02]  /*5870*/  ISETP.LT.OR P3, PT, R30, 0x1, !P0 ;  /* 0x000000011e00780c */ /* 0x000fe40004761670 */
[----:B------:R-:W-:Y:S01]  /*5880*/  IADD3 R6, P2, R6, UR10, RZ ;  /* 0x0000000a06067c10 */ /* 0x000fe2000ff5e0ff */
[----:B------:R-:W-:Y:S01]  /*5890*/  IMAD R27, R27, UR7, R26 ;  /* 0x000000071b1b7c24 */ /* 0x000fe2000f8e021a */
[----:B------:R-:W-:-:S04]  /*58a0*/  @!P1 IADD3.X R37, R32, R41, R15, P4, P5 ;  /* 0x0000002920259210 */ /* 0x000fc800027ea40f */
[----:B------:R-:W-:-:S05]  /*58b0*/  IADD3.X R7, R7, UR11, R27, P2, !PT ;  /* 0x0000000b07077c10 */ /* 0x000fca00097fe41b */
[----:B------:R-:W0:Y:S01]  /*58c0*/  @!P3 LDC.64 R26, c[0x0][0x5c0] ;  /* 0x00017000ff1abb82 */ /* 0x000e220000000a00 */
        /* <DEDUP_REMOVED lines=15> */
[----:B------:R-:W-:Y:S01]  /*59c0*/  HADD2.F32 R24, -RZ, R21.H0_H0 ;  /* 0x20000015ff187230 */ /* 0x000fe20000004100 */
[----:B------:R-:W-:-:S04]  /*59d0*/  PRMT R21, RZ, 0x7610, R21 ;  /* 0x00007610ff157816 */ /* 0x000fc80000000015 */
[----:B------:R-:W-:-:S04]  /*59e0*/  FMUL R24, R24, R13 ;  /* 0x0000000d18187220 */ /* 0x000fc80000400000 */
[----:B------:R-:W-:-:S05]  /*59f0*/  FFMA R24, R183, R12, R24 ;  /* 0x0000000cb7187223 */ /* 0x000fca0000000018 */
[----:B------:R-:W-:-:S05]  /*5a00*/  F2FP.SATFINITE.E4M3.F32.PACK_AB_MERGE_C R41, RZ, R24, RZ ;  /* 0x00000018ff29723e */ /* 0x000fca00048070ff */
[----:B------:R1:W-:Y:S04]  /*5a10*/  @!P3 STG.E.U8 desc[UR16][R26.64], R41 ;  /* 0x000000291a00b986 */ /* 0x0003e8000c101110 */
[----:B------:R-:W2:Y:S01]  /*5a20*/  @!P2 LDG.E.U8 R21, desc[UR16][R6.64+0x1] ;  /* 0x000001100615a981 */ /* 0x000ea2000c1e1100 */
[----:B------:R-:W-:Y:S02]  /*5a30*/  IADD3 R37, P1, R33, 0x88, RZ ;  /* 0x0000008821257810 */ /* 0x000fe40007f3e0ff */
[----:B0-----:R-:W-:-:S03]  /*5a40*/  @!P2 IADD3 R38, P4, P5, R28, R38, R17 ;  /* 0x000000261c26a210 */ /* 0x001fc60007d9e011 */
[----:B------:R-:W-:Y:S01]  /*5a50*/  IMAD.X R36, RZ, RZ, R25, P1 ;  /* 0x000000ffff247224 */ /* 0x000fe200008e0619 */
[----:B------:R-:W-:Y:S01]  /*5a60*/  ISETP.GE.AND P1, PT, R31, 0x89, PT ;  /* 0x000000891f00780c */ /* 0x000fe20003f26270 */
[----:B-1----:R-:W-:Y:S01]  /*5a70*/  IMAD.WIDE.U32 R26, R37, UR6, R34 ;  /* 0x00000006251a7c25 */ /* 0x002fe2000f8e0022 */
[----:B------:R-:W-:Y:S02]  /*5a80*/  @!P2 IADD3.X R39, R32, R39, R14, P4, P5 ;  /* 0x000000272027a210 */ /* 0x000fe400027ea40e */
[----:B------:R-:W-:Y:S01]  /*5a90*/  ISETP.LT.OR P3, PT, R30, 0x1, !P1 ;  /* 0x000000011e00780c */ /* 0x000fe20004f61670 */
[----:B------:R-:W-:Y:S01]  /*5aa0*/  IMAD R36, R36, UR6, RZ ;  /* 0x0000000624247c24 */ /* 0x000fe2000f8e02ff */
[----:B------:R-:W-:-:S03]  /*5ab0*/  IADD3 R26, P4, R26, UR10, RZ ;  /* 0x0000000a1a1a7c10 */ /* 0x000fc6000ff9e0ff */
[----:B------:R-:W-:-:S05]  /*5ac0*/  IMAD R37, R37, UR7, R36 ;  /* 0x0000000725257c24 */ /* 0x000fca000f8e0224 */
[----:B------:R-:W-:-:S03]  /*5ad0*/  IADD3.X R27, R27, UR11, R37, P4, !PT ;  /* 0x0000000b1b1b7c10 */ /* 0x000fc6000a7fe425 */
        /* <DEDUP_REMOVED lines=10> */
[----:B------:R-:W-:Y:S02]  /*5b80*/  @!P3 IADD3 R37, P4, P5, R17, R28, R18 ;  /* 0x0000001c1125b210 */ /* 0x000fe40007d9e012 */
[----:B------:R-:W-:Y:S02]  /*5b90*/  ISETP.LT.OR P2, PT, R30, 0x2, !P1 ;  /* 0x000000021e00780c */ /* 0x000fe40004f41670 */
[----:B------:R-:W-:Y:S02]  /*5ba0*/  @!P3 IADD3.X R40, R14, R32, R15, P4, P5 ;  /* 0x000000200e28b210 */ /* 0x000fe400027ea40f */
[----:B0-----:R-:W-:-:S05]  /*5bb0*/  @!P3 IADD3 R36, P4, R37, R42, RZ ;  /* 0x0000002a2524b210 */ /* 0x001fca0007f9e0ff */
[----:B------:R-:W-:-:S04]  /*5bc0*/  @!P3 IMAD.X R37, R40, 0x1, R43, P4 ;  /* 0x000000012825b824 */ /* 0x000fc800020e062b */
[----:B------:R-:W0:Y:S01]  /*5bd0*/  @!P2 LDC.64 R42, c[0x0][0x5c0] ;  /* 0x00017000ff2aab82 */ /* 0x000e220000000a00 */
[----:B--2---:R-:W-:-:S04]  /*5be0*/  LOP3.LUT R21, R21, 0xff, RZ, 0xc0, !PT ;  /* 0x000000ff15157812 */ /* 0x004fc800078ec0ff */
[----:B------:R-:W-:-:S05]  /*5bf0*/  F2FP.F16.E4M3.UNPACK_B R21, R21 ;  /* 0x00000015ff15723e */ /* 0x000fca00020006ff */
[----:B------:R-:W-:Y:S01]  /*5c00*/  HADD2.F32 R24, -RZ, R21.H0_H0 ;  /* 0x20000015ff187230 */ /* 0x000fe20000004100 */
[----:B------:R-:W-:-:S04]  /*5c10*/  PRMT R21, RZ, 0x7610, R21 ;  /* 0x00007610ff157816 */ /* 0x000fc80000000015 */
[----:B------:R-:W-:-:S04]  /*5c20*/  FMUL R24, R24, R13 ;  /* 0x0000000d18187220 */ /* 0x000fc80000400000 */
[----:B------:R-:W-:-:S05]  /*5c30*/  FFMA R24, R167, R12, R24 ;  /* 0x0000000ca7187223 */ /* 0x000fca0000000018 */
[----:B-1----:R-:W-:-:S05]  /*5c40*/  F2FP.SATFINITE.E4M3.F32.PACK_AB_MERGE_C R41, RZ, R24, RZ ;  /* 0x00000018ff29723e */ /* 0x002fca00048070ff */
[----:B------:R1:W-:Y:S04]  /*5c50*/  @!P3 STG.E.U8 desc[UR16][R36.64], R41 ;  /* 0x000000292400b986 */ /* 0x0003e8000c101110 */
[----:B------:R-:W2:Y:S01]  /*5c60*/  @!P2 LDG.E.U8 R21, desc[UR16][R26.64+0x1] ;  /* 0x000001101a15a981 */ /* 0x000ea2000c1e1100 */
[----:B------:R-:W-:Y:S02]  /*5c70*/  @!P2 IADD3 R39, P4, P5, R17, R28, R18 ;  /* 0x0000001c1127a210 */ /* 0x000fe40007d9e012 */
[----:B------:R-:W-:-:S13]  /*5c80*/  ISETP.LT.OR P3, PT, R30, 0x9, !P0 ;  /* 0x000000091e00780c */ /* 0x000fda0004761670 */
[----:B-1----:R-:W1:Y:S01]  /*5c90*/  @!P3 LDC.64 R36, c[0x0][0x5c0] ;  /* 0x00017000ff24bb82 */ /* 0x002e620000000a00 */
[----:B--2---:R-:W-:-:S04]  /*5ca0*/  LOP3.LUT R21, R21, 0xff, RZ, 0xc0, !PT ;  /* 0x000000ff15157812 */ /* 0x004fc800078ec0ff */
[----:B------:R-:W-:-:S05]  /*5cb0*/  F2FP.F16.E4M3.UNPACK_B R21, R21 ;  /* 0x00000015ff15723e */ /* 0x000fca00020006ff */
[----:B------:R-:W-:-:S05]  /*5cc0*/  HADD2.F32 R24, -RZ, R21.H0_H0 ;  /* 0x20000015ff187230 */ /* 0x000fca0000004100 */
[----:B------:R-:W-:Y:S01]  /*5cd0*/  FMUL R21, R24, R13 ;  /* 0x0000000d18157220 */ /* 0x000fe20000400000 */
[----:B------:R-:W-:Y:S02]  /*5ce0*/  @!P2 IADD3.X R24, R14, R32, R15, P4, P5 ;  /* 0x000000200e18a210 */ /* 0x000fe400027ea40f */
[----:B0-----:R-:W-:Y:S01]  /*5cf0*/  @!P2 IADD3 R38, P4, R39, R42, RZ ;  /* 0x0000002a2726a210 */ /* 0x001fe20007f9e0ff */
[----:B------:R-:W-:-:S04]  /*5d00*/  FFMA R21, R146, R12, R21 ;  /* 0x0000000c92157223 */ /* 0x000fc80000000015 */
[----:B------:R-:W-:Y:S01]  /*5d10*/  @!P2 IMAD.X R39, R24, 0x1, R43, P4 ;  /* 0x000000011827a824 */ /* 0x000fe200020e062b */
[----:B------:R-:W-:Y:S02]  /*5d20*/  F2FP.SATFINITE.E4M3.F32.PACK_AB_MERGE_C R41, RZ, R21, RZ ;  /* 0x00000015ff29723e */ /* 0x000fe400048070ff */
[----:B------:R-:W-:-:S03]  /*5d30*/  PRMT R21, RZ, 0x7610, R21 ;  /* 0x00007610ff157816 */ /* 0x000fc60000000015 */
[----:B------:R0:W-:Y:S04]  /*5d40*/  @!P2 STG.E.U8 desc[UR16][R38.64+0x1], R41 ;  /* 0x000001292600a986 */ /* 0x0001e8000c101110 */
[----:B------:R-:W2:Y:S01]  /*5d50*/  @!P3 LDG.E.U8 R21, desc[UR16][R6.64+0x8] ;  /* 0x000008100615b981 */ /* 0x000ea2000c1e1100 */
[----:B------:R-:W-:Y:S02]  /*5d60*/  ISETP.LT.OR P2, PT, R30, 0xa, !P0 ;  /* 0x0000000a1e00780c */ /* 0x000fe40004741670 */
[----:B-1----:R-:W-:-:S04]  /*5d70*/  @!P3 IADD3 R36, P4, P5, R28, R36, R17 ;  /* 0x000000241c24b210 */ /* 0x002fc80007d9e011 */
[----:B------:R-:W-:-:S07]  /*5d80*/  @!P3 IADD3.X R37, R32, R37, R14, P4, P5 ;  /* 0x000000252025b210 */ /* 0x000fce00027ea40e */
[----:B0-----:R-:W0:Y:S01]  /*5d90*/  @!P2 LDC.64 R38, c[0x0][0x5c0] ;  /* 0x00017000ff26ab82 */ /* 0x001e220000000a00 */
        /* <DEDUP_REMOVED lines=344> */
[----:B------:R2:W3:Y:S01]  /*7320*/  @!P0 LDG.E.U8 R21, desc[UR16][R6.64+0x39] ;  /* 0x0000391006158981 */ /* 0x0004e2000c1e1100 */
[----:B------:R-:W-:Y:S02]  /*7330*/  ISETP.LT.OR P2, PT, R30, 0x39, !P1 ;  /* 0x000000391e00780c */ /* 0x000fe40004f41670 */
[----:B0-----:R-:W-:-:S04]  /*7340*/  @!P0 IADD3 R38, P3, P4, R28, R38, R17 ;  /* 0x000000261c268210 */ /* 0x001fc80007c7e011 */
[----:B------:R-:W-:Y:S02]  /*7350*/  @!P0 IADD3.X R39, R32, R39, R14, P3, P4 ;  /* 0x0000002720278210 */ /* 0x000fe40001fe840e */
[----:B--2---:R-:W-:-:S05]  /*7360*/  PRMT R6, RZ, 0x7610, R6 ;  /* 0x00007610ff067816 */ /* 0x004fca0000000006 */
[----:B-1----:R-:W0:Y:S01]  /*7370*/  @!P2 LDC.64 R36, c[0x0][0x5c0] ;  /* 0x00017000ff24ab82 */ /* 0x002e220000000a00 */
        /* <DEDUP_REMOVED lines=8> */
[----:B------:R-:W-:Y:S02]  /*7400*/  @!P2 IADD3 R7, P0, P3, R17, R28, R18 ;  /* 0x0000001c1107a210 */ /* 0x000fe40007b1e012 */
[----:B------:R-:W-:Y:S02]  /*7410*/  ISETP.LT.OR P1, PT, R30, 0x3a, !P1 ;  /* 0x0000003a1e00780c */ /* 0x000fe40004f21670 */
[----:B-1----:R-:W-:-:S11]  /*7420*/  PRMT R21, RZ, 0x7610, R21 ;  /* 0x00007610ff157816 */ /* 0x002fd60000000015 */
[----:B------:R-:W1:Y:S01]  /*7430*/  @!P1 LDC.64 R42, c[0x0][0x5c0] ;  /* 0x00017000ff2a9b82 */ /* 0x000e620000000a00 */
[----:B--2---:R-:W-:-:S04]  /*7440*/  LOP3.LUT R6, R6, 0xff, RZ, 0xc0, !PT ;  /* 0x000000ff06067812 */ /* 0x004fc800078ec0ff */
[----:B------:R-:W-:-:S05]  /*7450*/  F2FP.F16.E4M3.UNPACK_B R6, R6 ;  /* 0x00000006ff06723e */ /* 0x000fca00020006ff */
[----:B------:R-:W-:-:S05]  /*7460*/  HADD2.F32 R6, -RZ, R6.H0_H0 ;  /* 0x20000006ff067230 */ /* 0x000fca0000004100 */
[----:B------:R-:W-:Y:S01]  /*7470*/  FMUL R24, R6, R13 ;  /* 0x0000000d06187220 */ /* 0x000fe20000400000 */
[----:B0-----:R-:W-:Y:S02]  /*7480*/  @!P2 IADD3 R6, P4, R7, R36, RZ ;  /* 0x000000240706a210 */ /* 0x001fe40007f9e0ff */
[----:B------:R-:W-:Y:S01]  /*7490*/  @!P2 IADD3.X R36, R14, R32, R15, P0, P3 ;  /* 0x000000200e24a210 */ /* 0x000fe200007e640f */
[----:B------:R-:W-:-:S04]  /*74a0*/  FFMA R24, R189, R12, R24 ;  /* 0x0000000cbd187223 */ /* 0x000fc80000000018 */
[----:B------:R-:W-:Y:S01]  /*74b0*/  @!P2 IMAD.X R7, R36, 0x1, R37, P4 ;  /* 0x000000012407a824 */ /* 0x000fe200020e0625 */
[----:B------:R-:W-:-:S05]  /*74c0*/  F2FP.SATFINITE.E4M3.F32.PACK_AB_MERGE_C R39, RZ, R24, RZ ;  /* 0x00000018ff27723e */ /* 0x000fca00048070ff */
[----:B------:R0:W-:Y:S04]  /*74d0*/  @!P2 STG.E.U8 desc[UR16][R6.64+0x38], R39 ;  /* 0x000038270600a986 */ /* 0x0001e8000c101110 */
[----:B------:R2:W3:Y:S01]  /*74e0*/  @!P1 LDG.E.U8 R21, desc[UR16][R26.64+0x39] ;  /* 0x000039101a159981 */ /* 0x0004e2000c1e1100 */
[----:B------:R-:W-:Y:S02]  /*74f0*/  IADD3 R37, P0, R33, 0x100, RZ ;  /* 0x0000010021257810 */ /* 0x000fe40007f1e0ff */
[----:B------:R-:W-:-:S04]  /*7500*/  @!P1 IADD3 R41, P4, P5, R17, R28, R18 ;  /* 0x0000001c11299210 */ /* 0x000fc80007d9e012 */
[----:B-1----:R-:W-:Y:S01]  /*7510*/  @!P1 IADD3 R36, P3, R41, R42, RZ ;  /* 0x0000002a29249210 */ /* 0x002fe20007f7e0ff */
[----:B0-----:R-:W-:Y:S01]  /*7520*/  IMAD.WIDE.U32 R6, R37, UR6, R34 ;  /* 0x0000000625067c25 */ /* 0x001fe2000f8e0022 */
[----:B--2---:R-:W-:Y:S02]  /*7530*/  @!P1 IADD3.X R26, R14, R32, R15, P4, P5 ;  /* 0x000000200e1a9210 */ /* 0x004fe400027ea40f */
[----:B------:R-:W-:Y:S02]  /*7540*/  IADD3 R6, P4, R6, UR10, RZ ;  /* 0x0000000a06067c10 */ /* 0x000fe4000ff9e0ff */
[----:B---3--:R-:W-:-:S04]  /*7550*/  LOP3.LUT R21, R21, 0xff, RZ, 0xc0, !PT ;  /* 0x000000ff15157812 */ /* 0x008fc800078ec0ff */
[----:B------:R-:W-:-:S05]  /*7560*/  F2FP.F16.E4M3.UNPACK_B R21, R21 ;  /* 0x00000015ff15723e */ /* 0x000fca00020006ff */
[----:B------:R-:W-:-:S05]  /*7570*/  HADD2.F32 R24, -RZ, R21.H0_H0 ;  /* 0x20000015ff187230 */ /* 0x000fca0000004100 */
[----:B------:R-:W-:Y:S01]  /*7580*/  FMUL R21, R24, R13 ;  /* 0x0000000d18157220 */ /* 0x000fe20000400000 */
[----:B------:R-:W-:Y:S01]  /*7590*/  IMAD.X R24, RZ, RZ, R25, P0 ;  /* 0x000000ffff187224 */ /* 0x000fe200000e0619 */
[----:B------:R-:W-:Y:S02]  /*75a0*/  ISETP.GE.AND P0, PT, R31, 0x101, PT ;  /* 0x000001011f00780c */ /* 0x000fe40003f06270 */
[----:B------:R-:W-:Y:S01]  /*75b0*/  FFMA R21, R182, R12, R21 ;  /* 0x0000000cb6157223 */ /* 0x000fe20000000015 */
[----:B------:R-:W-:Y:S01]  /*75c0*/  IMAD R24, R24, UR6, RZ ;  /* 0x0000000618187c24 */ /* 0x000fe2000f8e02ff */
[----:B------:R-:W-:-:S03]  /*75d0*/  ISETP.LT.OR P2, PT, R30, 0x1, !P0 ;  /* 0x000000011e00780c */ /* 0x000fc60004741670 */
[----:B------:R-:W-:Y:S01]  /*75e0*/  IMAD R27, R37, UR7, R24 ;  /* 0x00000007251b7c24 */ /* 0x000fe2000f8e0218 */
[----:B------:R-:W-:Y:S01]  /*75f0*/  F2FP.SATFINITE.E4M3.F32.PACK_AB_MERGE_C R39, RZ, R21, RZ ;  /* 0x00000015ff27723e */ /* 0x000fe200048070ff */
[----:B------:R-:W-:Y:S01]  /*7600*/  @!P1 IMAD.X R37, R26, 0x1, R43, P3 ;  /* 0x000000011a259824 */ /* 0x000fe200018e062b */
[----:B------:R-:W-:Y:S02]  /*7610*/  PRMT R21, RZ, 0x7610, R21 ;  /* 0x00007610ff157816 */ /* 0x000fe40000000015 */
[----:B------:R-:W-:Y:S02]  /*7620*/  IADD3.X R7, R7, UR11, R27, P4, !PT ;  /* 0x0000000b07077c10 */ /* 0x000fe4000a7fe41b */
[----:B------:R0:W-:Y:S03]  /*7630*/  @!P1 STG.E.U8 desc[UR16][R36.64+0x39], R39 ;  /* 0x0000392724009986 */ /* 0x0001e6000c101110 */
[----:B------:R-:W1:Y:S01]  /*7640*/  @!P2 LDC.64 R26, c[0x0][0x5c0] ;  /* 0x00017000ff1aab82 */ /* 0x000e620000000a00 */
[----:B------:R-:W2:Y:S01]  /*7650*/  @!P2 LDG.E.U8 R21, desc[UR16][R6.64] ;  /* 0x000000100615a981 */ /* 0x000ea2000c1e1100 */
[----:B------:R-:W-:-:S13]  /*7660*/  ISETP.LT.OR P3, PT, R30, 0x2, !P0 ;  /* 0x000000021e00780c */ /* 0x000fda0004761670 */
[----:B0-----:R-:W0:Y:S01]  /*7670*/  @!P3 LDC.64 R36, c[0x0][0x5c0] ;  /* 0x00017000ff24bb82 */ /* 0x001e220000000a00 */
[----:B-1----:R-:W-:-:S04]  /*7680*/  @!P2 IADD3 R26, P1, P4, R28, R26, R19 ;  /* 0x0000001a1c1aa210 */ /* 0x002fc80007c3e013 */
[----:B------:R-:W-:Y:S02]  /*7690*/  @!P2 IADD3.X R27, R32, R27, R16, P1, P4 ;  /* 0x0000001b201ba210 */ /* 0x000fe40000fe8410 */
        /* <DEDUP_REMOVED lines=13> */
[----:B------:R-:W-:Y:S01]  /*7770*/  IMAD.WIDE.U32 R34, R33, UR6, R34 ;  /* 0x0000000621227c25 */ /* 0x000fe2000f8e0022 */
[----:B------:R-:W-:Y:S02]  /*7780*/  @!P3 IADD3.X R37, R32, R37, R16, P4, P5 ;  /* 0x000000252025b210 */ /* 0x000fe400027ea410 */
[----:B------:R-:W-:Y:S01]  /*7790*/  ISETP.LT.OR P2, PT, R30, 0x1, !P1 ;  /* 0x000000011e00780c */ /* 0x000fe20004f41670 */
[----:B------:R-:W-:-:S04]  /*77a0*/  IMAD R38, R25, UR6, RZ ;  /* 0x0000000619267c24 */ /* 0x000fc8000f8e02ff */
[----:B------:R-:W-:-:S08]  /*77b0*/  IMAD R33, R33, UR7, R38 ;  /* 0x0000000721217c24 */ /* 0x000fd0000f8e0226 */
[----:B------:R-:W0:Y:S01]  /*77c0*/  @!P2 LDC.64 R40, c[0x0][0x5c0] ;  /* 0x00017000ff28ab82 */ /* 0x000e220000000a00 */
[----:B--2---:R-:W-:-:S04]  /*77d0*/  LOP3.LUT R21, R21, 0xff, RZ, 0xc0, !PT ;  /* 0x000000ff15157812 */ /* 0x004fc800078ec0ff */
[----:B------:R-:W-:-:S05]  /*77e0*/  F2FP.F16.E4M3.UNPACK_B R21, R21 ;  /* 0x00000015ff15723e */ /* 0x000fca00020006ff */
[----:B------:R-:W-:-:S05]  /*77f0*/  HADD2.F32 R24, -RZ, R21.H0_H0 ;  /* 0x20000015ff187230 */ /* 0x000fca0000004100 */
[----:B------:R-:W-:Y:S01]  /*7800*/  FMUL R21, R24, R13 ;  /* 0x0000000d18157220 */ /* 0x000fe20000400000 */
[----:B------:R-:W-:-:S03]  /*7810*/  IADD3 R24, P4, R34, UR10, RZ ;  /* 0x0000000a22187c10 */ /* 0x000fc6000ff9e0ff */
[----:B------:R-:W-:Y:S01]  /*7820*/  FFMA R21, R180, R12, R21 ;  /* 0x0000000cb4157223 */ /* 0x000fe20000000015 */
[----:B------:R-:W-:-:S04]  /*7830*/  IADD3.X R25, R35, UR11, R33, P4, !PT ;  /* 0x0000000b23197c10 */ /* 0x000fc8000a7fe421 */
[----:B------:R-:W-:Y:S02]  /*7840*/  F2FP.SATFINITE.E4M3.F32.PACK_AB_MERGE_C R31, RZ, R21, RZ ;  /* 0x00000015ff1f723e */ /* 0x000fe400048070ff */
[----:B------:R-:W-:-:S03]  /*7850*/  PRMT R21, RZ, 0x7610, R21 ;  /* 0x00007610ff157816 */ /* 0x000fc60000000015 */
[----:B------:R2:W-:Y:S04]  /*7860*/  @!P3 STG.E.U8 desc[UR16][R36.64+0x1], R31 ;  /* 0x0000011f2400b986 */ /* 0x0005e8000c101110 */
[----:B------:R-:W3:Y:S01]  /*7870*/  @!P2 LDG.E.U8 R21, desc[UR16][R24.64] ;  /* 0x000000101815a981 */ /* 0x000ee2000c1e1100 */
[----:B-1----:R-:W-:Y:S02]  /*7880*/  @!P2 IADD3 R27, P4, P5, R19, R28, R18 ;  /* 0x0000001c131ba210 */ /* 0x002fe40007d9e012 */
[----:B------:R-:W-:Y:S02]  /*7890*/  ISETP.LT.OR P3, PT, R30, 0x2, !P1 ;  /* 0x000000021e00780c */ /* 0x000fe40004f61670 */
[----:B------:R-:W-:Y:S02]  /*78a0*/  @!P2 IADD3.X R38, R16, R32, R15, P4, P5 ;  /* 0x000000201026a210 */ /* 0x000fe400027ea40f */
[----:B---3--:R-:W-:-:S04]  /*78b0*/  LOP3.LUT R21, R21, 0xff, RZ, 0xc0, !PT ;  /* 0x000000ff15157812 */ /* 0x008fc800078ec0ff */
[----:B------:R-:W-:-:S05]  /*78c0*/  F2FP.F16.E4M3.UNPACK_B R21, R21 ;  /* 0x00000015ff15723e */ /* 0x000fca00020006ff */
[----:B------:R-:W-:Y:S01]  /*78d0*/  HADD2.F32 R26, -RZ, R21.H0_H0 ;  /* 0x20000015ff1a7230 */ /* 0x000fe20000004100 */
[----:B------:R-:W-:-:S04]  /*78e0*/  PRMT R21, RZ, 0x7610, R21 ;  /* 0x00007610ff157816 */ /* 0x000fc80000000015 */
[----:B------:R-:W-:Y:S01]  /*78f0*/  FMUL R34, R26, R13 ;  /* 0x0000000d1a227220 */ /* 0x000fe20000400000 */
[----:B0-----:R-:W-:-:S03]  /*7900*/  @!P2 IADD3 R26, P4, R27, R40, RZ ;  /* 0x000000281b1aa210 */ /* 0x001fc60007f9e0ff */
[----:B------:R-:W-:Y:S02]  /*7910*/  FFMA R34, R181, R12, R34 ;  /* 0x0000000cb5227223 */ /* 0x000fe40000000022 */
[----:B------:R-:W-:Y:S02]  /*7920*/  @!P2 IMAD.X R27, R38, 0x1, R41, P4 ;  /* 0x00000001261ba824 */ /* 0x000fe400020e0629 */
[----:B------:R-:W0:Y:S01]  /*7930*/  @!P3 LDC.64 R38, c[0x0][0x5c0] ;  /* 0x00017000ff26bb82 */ /* 0x000e220000000a00 */
[----:B--2---:R-:W-:-:S05]  /*7940*/  F2FP.SATFINITE.E4M3.F32.PACK_AB_MERGE_C R31, RZ, R34, RZ ;  /* 0x00000022ff1f723e */ /* 0x004fca00048070ff */
[----:B------:R1:W-:Y:S04]  /*7950*/  @!P2 STG.E.U8 desc[UR16][R26.64], R31 ;  /* 0x0000001f1a00a986 */ /* 0x0003e8000c101110 */
[----:B------:R-:W2:Y:S01]  /*7960*/  @!P3 LDG.E.U8 R21, desc[UR16][R24.64+0x1] ;  /* 0x000001101815b981 */ /* 0x000ea2000c1e1100 */
[----:B------:R-:W-:Y:S02]  /*7970*/  @!P3 IADD3 R35, P4, P5, R19, R28, R18 ;  /* 0x0000001c1323b210 */ /* 0x000fe40007d9e012 */
[----:B------:R-:W-:Y:S02]  /*7980*/  ISETP.LT.OR P2, PT, R30, 0x9, !P0 ;  /* 0x000000091e00780c */ /* 0x000fe40004741670 */
[----:B------:R-:W-:Y:S02]  /*7990*/  @!P3 IADD3.X R36, R16, R32, R15, P4, P5 ;  /* 0x000000201024b210 */ /* 0x000fe400027ea40f */
[----:B--2---:R-:W-:-:S04]  /*79a0*/  LOP3.LUT R21, R21, 0xff, RZ, 0xc0, !PT ;  /* 0x000000ff15157812 */ /* 0x004fc800078ec0ff */
[----:B------:R-:W-:-:S05]  /*79b0*/  F2FP.F16.E4M3.UNPACK_B R21, R21 ;  /* 0x00000015ff15723e */ /* 0x000fca00020006ff */
[----:B------:R-:W-:-:S05]  /*79c0*/  HADD2.F32 R34, -RZ, R21.H0_H0 ;  /* 0x20000015ff227230 */ /* 0x000fca0000004100 */
[----:B------:R-:W-:Y:S01]  /*79d0*/  FMUL R21, R34, R13 ;  /* 0x0000000d22157220 */ /* 0x000fe20000400000 */
[----:B0-----:R-:W-:-:S03]  /*79e0*/  @!P3 IADD3 R34, P4, R35, R38, RZ ;  /* 0x000000262322b210 */ /* 0x001fc60007f9e0ff */
[----:B------:R-:W-:Y:S02]  /*79f0*/  FFMA R21, R176, R12, R21 ;  /* 0x0000000cb0157223 */ /* 0x000fe40000000015 */
[----:B------:R-:W-:Y:S02]  /*7a00*/  @!P3 IMAD.X R35, R36, 0x1, R39, P4 ;  /* 0x000000012423b824 */ /* 0x000fe400020e0627 */
[----:B------:R-:W0:Y:S01]  /*7a10*/  @!P2 LDC.64 R38, c[0x0][0x5c0] ;  /* 0x00017000ff26ab82 */ /* 0x000e220000000a00 */
[----:B-1----:R-:W-:Y:S02]  /*7a20*/  F2FP.SATFINITE.E4M3.F32.PACK_AB_MERGE_C R31, RZ, R21, RZ ;  /* 0x00000015ff1f723e */ /* 0x002fe400048070ff */
[----:B------:R-:W-:-:S03]  /*7a30*/  PRMT R21, RZ, 0x7610, R21 ;  /* 0x00007610ff157816 */ /* 0x000fc60000000015 */
[----:B------:R1:W-:Y:S04]  /*7a40*/  @!P3 STG.E.U8 desc[UR16][R34.64+0x1], R31 ;  /* 0x0000011f2200b986 */ /* 0x0003e8000c101110 */
[----:B------:R-:W2:Y:S01]  /*7a50*/  @!P2 LDG.E.U8 R21, desc[UR16][R6.64+0x8] ;  /* 0x000008100615a981 */ /* 0x000ea2000c1e1100 */
[----:B------:R-:W-:Y:S02]  /*7a60*/  ISETP.LT.OR P3, PT, R30, 0xa, !P0 ;  /* 0x0000000a1e00780c */ /* 0x000fe40004761670 */
[----:B--2---:R-:W-:-:S04]  /*7a70*/  LOP3.LUT R21, R21, 0xff, RZ, 0xc0, !PT ;  /* 0x000000ff15157812 */ /* 0x004fc800078ec0ff */
[----:B------:R-:W-:-:S05]  /*7a80*/  F2FP.F16.E4M3.UNPACK_B R21, R21 ;  /* 0x00000015ff15723e */ /* 0x000fca00020006ff */
[----:B------:R-:W-:Y:S01]  /*7a90*/  HADD2.F32 R26, -RZ, R21.H0_H0 ;  /* 0x20000015ff1a7230 */ /* 0x000fe20000004100 */
[----:B------:R-:W-:-:S04]  /*7aa0*/  PRMT R21, RZ, 0x7610, R21 ;  /* 0x00007610ff157816 */ /* 0x000fc80000000015 */
[----:B------:R-:W-:Y:S01]  /*7ab0*/  FMUL R36, R26, R13 ;  /* 0x0000000d1a247220 */ /* 0x000fe20000400000 */
[----:B0-----:R-:W-:-:S03]  /*7ac0*/  @!P2 IADD3 R26, P4, P5, R28, R38, R19 ;  /* 0x000000261c1aa210 */ /* 0x001fc60007d9e013 */
[----:B------:R-:W-:Y:S01]  /*7ad0*/  FFMA R36, R177, R12, R36 ;  /* 0x0000000cb1247223 */ /* 0x000fe20000000024 */
[----:B------:R-:W-:-:S04]  /*7ae0*/  @!P2 IADD3.X R27, R32, R39, R16, P4, P5 ;  /* 0x00000027201ba210 */ /* 0x000fc800027ea410 */
[----:B-1----:R-:W-:Y:S02]  /*7af0*/  F2FP.SATFINITE.E4M3.F32.PACK_AB_MERGE_C R31, RZ, R36, RZ ;  /* 0x00000024ff1f723e */ /* 0x002fe400048070ff */
[----:B------:R-:W0:Y:S03]  /*7b00*/  @!P3 LDC.64 R36, c[0x0][0x5c0] ;  /* 0x00017000ff24bb82 */ /* 0x000e260000000a00 */
[----:B------:R1:W-:Y:S04]  /*7b10*/  @!P2 STG.E.U8 desc[UR16][R26.64+0x8], R31 ;  /* 0x0000081f1a00a986 */ /* 0x0003e8000c101110 */
[----:B------:R-:W2:Y:S01]  /*7b20*/  @!P3 LDG.E.U8 R21, desc[UR16][R6.64+0x9] ;  /* 0x000009100615b981 */ /* 0x000ea2000c1e1100 */
[----:B------:R-:W-:-:S13]  /*7b30*/  ISETP.LT.OR P2, PT, R30, 0x9, !P1 ;  /* 0x000000091e00780c */ /* 0x000fda0004f41670 */
[----:B------:R-:W3:Y:S01]  /*7b40*/  @!P2 LDC.64 R40, c[0x0][0x5c0] ;  /* 0x00017000ff28ab82 */ /* 0x000ee20000000a00 */
[----:B--2---:R-:W-:-:S04]  /*7b50*/  LOP3.LUT R21, R21, 0xff, RZ, 0xc0, !PT ;  /* 0x000000ff15157812 */ /* 0x004fc800078ec0ff */
[----:B------:R-:W-:-:S05]  /*7b60*/  F2FP.F16.E4M3.UNPACK_B R21, R21 ;  /* 0x00000015ff15723e */ /* 0x000fca00020006ff */
[----:B------:R-:W-:-:S05]  /*7b70*/  HADD2.F32 R34, -RZ, R21.H0_H0 ;  /* 0x20000015ff227230 */ /* 0x000fca0000004100 */
[----:B------:R-:W-:Y:S01]  /*7b80*/  FMUL R21, R34, R13 ;  /* 0x0000000d22157220 */ /* 0x000fe20000400000 */
[----:B0-----:R-:W-:-:S03]  /*7b90*/  @!P3 IADD3 R34, P4, P5, R28, R36, R19 ;  /* 0x000000241c22b210 */ /* 0x001fc60007d9e013 */
[----:B------:R-:W-:Y:S01]  /*7ba0*/  FFMA R21, R172, R12, R21 ;  /* 0x0000000cac157223 */ /* 0x000fe20000000015 */
[----:B------:R-:W-:-:S04]  /*7bb0*/  @!P3 IADD3.X R35, R32, R37, R16, P4, P5 ;  /* 0x000000252023b210 */ /* 0x000fc800027ea410 */
[----:B-1----:R-:W-:Y:S02]  /*7bc0*/  F2FP.SATFINITE.E4M3.F32.PACK_AB_MERGE_C R31, RZ, R21, RZ ;  /* 0x00000015ff1f723e */ /* 0x002fe400048070ff */
[----:B------:R-:W-:-:S03]  /*7bd0*/  PRMT R21, RZ, 0x7610, R21 ;  /* 0x00007610ff157816 */ /* 0x000fc60000000015 */
[----:B------:R0:W-:Y:S04]  /*7be0*/  @!P3 STG.E.U8 desc[UR16][R34.64+0x9], R31 ;  /* 0x0000091f2200b986 */ /* 0x0001e8000c101110 */
[----:B------:R-:W2:Y:S01]  /*7bf0*/  @!P2 LDG.E.U8 R21, desc[UR16][R24.64+0x8] ;  /* 0x000008101815a981 */ /* 0x000ea2000c1e1100 */
[----:B------:R-:W-:Y:S02]  /*7c00*/  @!P2 IADD3 R27, P4, P5, R19, R28, R18 ;  /* 0x0000001c131ba210 */ /* 0x000fe40007d9e012 */
[----:B------:R-:W-:Y:S02]  /*7c10*/  ISETP.LT.OR P3, PT, R30, 0xa, !P1 ;  /* 0x0000000a1e00780c */ /* 0x000fe40004f61670 */
[----:B------:R-:W-:Y:S02]  /*7c20*/  @!P2 IADD3.X R38, R16, R32, R15, P4, P5 ;  /* 0x000000201026a210 */ /* 0x000fe400027ea40f */
[----:B--2---:R-:W-:-:S04]  /*7c30*/  LOP3.LUT R21, R21, 0xff, RZ, 0xc0, !PT ;  /* 0x000000ff15157812 */ /* 0x004fc800078ec0ff */
[----:B------:R-:W-:-:S05]  /*7c40*/  F2FP.F16.E4M3.UNPACK_B R21, R21 ;  /* 0x00000015ff15723e */ /* 0x000fca00020006ff */
[----:B------:R-:W-:Y:S01]  /*7c50*/  HADD2.F32 R26, -RZ, R21.H0_H0 ;  /* 0x20000015ff1a7230 */ /* 0x000fe20000004100 */
[----:B------:R-:W-:-:S04]  /*7c60*/  PRMT R21, RZ, 0x7610, R21 ;  /* 0x00007610ff157816 */ /* 0x000fc80000000015 */
[----:B------:R-:W-:Y:S01]  /*7c70*/  FMUL R36, R26, R13 ;  /* 0x0000000d1a247220 */ /* 0x000fe20000400000 */
[----:B---3--:R-:W-:-:S03]  /*7c80*/  @!P2 IADD3 R26, P4, R27, R40, RZ ;  /* 0x000000281b1aa210 */ /* 0x008fc60007f9e0ff */
[----:B------:R-:W-:Y:S02]  /*7c90*/  FFMA R36, R175, R12, R36 ;  /* 0x0000000caf247223 */ /* 0x000fe40000000024 */
[----:B------:R-:W-:Y:S02]  /*7ca0*/  @!P2 IMAD.X R27, R38, 0x1, R41, P4 ;  /* 0x00000001261ba824 */ /* 0x000fe400020e0629 */
[----:B------:R-:W1:Y:S01]  /*7cb0*/  @!P3 LDC.64 R38, c[0x0][0x5c0] ;  /* 0x00017000ff26bb82 */ /* 0x000e620000000a00 */
[----:B0-----:R-:W-:-:S05]  /*7cc0*/  F2FP.SATFINITE.E4M3.F32.PACK_AB_MERGE_C R31, RZ, R36, RZ ;  /* 0x00000024ff1f723e */ /* 0x001fca00048070ff */
        /* <DEDUP_REMOVED lines=9> */
[----:B-1----:R-:W-:-:S03]  /*7d60*/  @!P3 IADD3 R34, P4, R35, R38, RZ ;  /* 0x000000262322b210 */ /* 0x002fc60007f9e0ff */
[----:B------:R-:W-:Y:S02]  /*7d70*/  FFMA R21, R166, R12, R21 ;  /* 0x0000000ca6157223 */ /* 0x000fe40000000015 */
[----:B------:R-:W-:Y:S02]  /*7d80*/  @!P3 IMAD.X R35, R36, 0x1, R39, P4 ;  /* 0x000000012423b824 */ /* 0x000fe400020e0627 */
[----:B------:R-:W1:Y:S01]  /*7d90*/  @!P2 LDC.64 R38, c[0x0][0x5c0] ;  /* 0x00017000ff26ab82 */ /* 0x000e620000000a00 */
[----:B0-----:R-:W-:Y:S02]  /*7da0*/  F2FP.SATFINITE.E4M3.F32.PACK_AB_MERGE_C R31, RZ, R21, RZ ;  /* 0x00000015ff1f723e */ /* 0x001fe400048070ff */
        /* <DEDUP_REMOVED lines=9> */
[----:B-1----:R-:W-:-:S03]  /*7e40*/  @!P2 IADD3 R26, P4, P5, R28, R38, R19 ;  /* 0x000000261c1aa210 */ /* 0x002fc60007d9e013 */
[----:B------:R-:W-:Y:S01]  /*7e50*/  FFMA R36, R171, R12, R36 ;  /* 0x0000000cab247223 */ /* 0x000fe20000000024 */
[----:B------:R-:W-:-:S04]  /*7e60*/  @!P2 IADD3.X R27, R32, R39, R16, P4, P5 ;  /* 0x00000027201ba210 */ /* 0x000fc800027ea410 */
[----:B0-----:R-:W-:Y:S02]  /*7e70*/  F2FP.SATFINITE.E4M3.F32.PACK_AB_MERGE_C R31, RZ, R36, RZ ;  /* 0x00000024ff1f723e */ /* 0x001fe400048070ff */
        /* <DEDUP_REMOVED lines=268> */
[----:B------:R-:W-:Y:S04]  /*8f40*/  @!P3 STG.E.U8 desc[UR16][R34.64+0x31], R31 ;  /* 0x0000311f2200b986 */ /* 0x000fe8000c101110 */
        /* <DEDUP_REMOVED lines=10> */
[----:B------:R-:W-:Y:S02]  /*8ff0*/  F2FP.SATFINITE.E4M3.F32.PACK_AB_MERGE_C R23, RZ, R36, RZ ;  /* 0x00000024ff17723e */ /* 0x000fe400048070ff */
[----:B------:R-:W0:Y:S03]  /*9000*/  @!P0 LDC.64 R36, c[0x0][0x5c0] ;  /* 0x00017000ff248b82 */ /* 0x000e260000000a00 */
[----:B------:R1:W-:Y:S04]  /*9010*/  @!P2 STG.E.U8 desc[UR16][R26.64+0x38], R23 ;  /* 0x000038171a00a986 */ /* 0x0003e8000c101110 */
[----:B------:R2:W3:Y:S01]  /*9020*/  @!P0 LDG.E.U8 R21, desc[UR16][R6.64+0x39] ;  /* 0x0000391006158981 */ /* 0x0004e2000c1e1100 */
[----:B------:R-:W-:-:S02]  /*9030*/  ISETP.LT.OR P2, PT, R30, 0x39, !P1 ;  /* 0x000000391e00780c */ /* 0x000fc40004f41670 */
[----:B--2---:R-:W-:-:S11]  /*9040*/  PRMT R6, RZ, 0x7610, R6 ;  /* 0x00007610ff067816 */ /* 0x004fd60000000006 */
[----:B-1----:R-:W1:Y:S01]  /*9050*/  @!P2 LDC.64 R26, c[0x0][0x5c0] ;  /* 0x00017000ff1aab82 */ /* 0x002e620000000a00 */
[----:B---3--:R-:W-:-:S04]  /*9060*/  LOP3.LUT R21, R21, 0xff, RZ, 0xc0, !PT ;  /* 0x000000ff15157812 */ /* 0x008fc800078ec0ff */
        /* <DEDUP_REMOVED lines=9> */
[----:B------:R-:W-:Y:S01]  /*9100*/  @!P2 IADD3 R7, P0, P3, R19, R28, R18 ;  /* 0x0000001c1307a210 */ /* 0x000fe20007b1e012 */
[----:B------:R-:W-:Y:S01]  /*9110*/  BSSY B1, `(.L_x_38) ;  /* 0x000000f000017945 */ /* 0x000fe20003800000 */
[----:B------:R-:W-:Y:S02]  /*9120*/  ISETP.LT.OR P1, PT, R30, 0x3a, !P1 ;  /* 0x0000003a1e00780c */ /* 0x000fe40004f21670 */
[----:B0-----:R-:W-:Y:S02]  /*9130*/  PRMT R21, RZ, 0x7610, R21 ;  /* 0x00007610ff157816 */ /* 0x001fe40000000015 */
[----:B--2---:R-:W-:-:S04]  /*9140*/  LOP3.LUT R6, R6, 0xff, RZ, 0xc0, !PT ;  /* 0x000000ff06067812 */ /* 0x004fc800078ec0ff */
[----:B------:R-:W-:-:S05]  /*9150*/  F2FP.F16.E4M3.UNPACK_B R6, R6 ;  /* 0x00000006ff06723e */ /* 0x000fca00020006ff */
[----:B------:R-:W-:-:S05]  /*9160*/  HADD2.F32 R6, -RZ, R6.H0_H0 ;  /* 0x20000006ff067230 */ /* 0x000fca0000004100 */
[----:B------:R-:W-:Y:S01]  /*9170*/  FMUL R22, R6, R13 ;  /* 0x0000000d06167220 */ /* 0x000fe20000400000 */
[----:B-1----:R-:W-:Y:S02]  /*9180*/  @!P2 IADD3 R6, P4, R7, R26, RZ ;  /* 0x0000001a0706a210 */ /* 0x002fe40007f9e0ff */
[----:B------:R-:W-:Y:S01]  /*9190*/  @!P2 IADD3.X R26, R16, R32, R15, P0, P3 ;  /* 0x00000020101aa210 */ /* 0x000fe200007e640f */
[----:B------:R-:W-:-:S04]  /*91a0*/  FFMA R22, R121, R12, R22 ;  /* 0x0000000c79167223 */ /* 0x000fc80000000016 */
[----:B------:R-:W-:Y:S01]  /*91b0*/  @!P2 IMAD.X R7, R26, 0x1, R27, P4 ;  /* 0x000000011a07a824 */ /* 0x000fe200020e061b */
[----:B------:R-:W-:-:S05]  /*91c0*/  F2FP.SATFINITE.E4M3.F32.PACK_AB_MERGE_C R23, RZ, R22, RZ ;  /* 0x00000016ff17723e */ /* 0x000fca00048070ff */
[----:B------:R0:W-:Y:S01]  /*91d0*/  @!P2 STG.E.U8 desc[UR16][R6.64+0x38], R23 ;  /* 0x000038170600a986 */ /* 0x0001e2000c101110 */
[----:B------:R-:W-:Y:S05]  /*91e0*/  @P1 BRA `(.L_x_39) ;  /* 0x0000000000041947 */ /* 0x000fea0003800000 */
[----:B------:R1:W5:Y:S02]  /*91f0*/  LDG.E.U8 R21, desc[UR16][R24.64+0x39] ;  /* 0x0000391018157981 */ /* 0x000364000c1e1100 */
.L_x_39:
[----:B------:R-:W-:Y:S05]  /*9200*/  BSYNC B1 ;  /* 0x0000000000017941 */ /* 0x000fea0003800000 */
.L_x_38:
[----:B------:R-:W-:Y:S05]  /*9210*/  @P1 BRA `(.L_x_40) ;  /* 0x0000003c00401947 */ /* 0x000fea0003800000 */
[----:B-----5:R-:W-:Y:S01]  /*9220*/  LOP3.LUT R21, R21, 0xff, RZ, 0xc0, !PT ;  /* 0x000000ff15157812 */ /* 0x020fe200078ec0ff */
[----:B------:R-:W-:Y:S01]  /*9230*/  ULDC.64 UR6, c[0x0][0x5c0] ;  /* 0x0001700000067ab9 */ /* 0x000fe20000000a00 */
[----:B------:R-:W-:Y:S02]  /*9240*/  IADD3 R28, P0, P1, R19, R28, R18 ;  /* 0x0000001c131c7210 */ /* 0x000fe4000791e012 */
[----:B------:R-:W-:Y:S02]  /*9250*/  F2FP.F16.E4M3.UNPACK_B R21, R21 ;  /* 0x00000015ff15723e */ /* 0x000fe400020006ff */
[----:B------:R-:W-:-:S03]  /*9260*/  IADD3.X R32, R16, R32, R15, P0, P1 ;  /* 0x0000002010207210 */ /* 0x000fc600007e240f */
[----:B0-----:R-:W-:-:S05]  /*9270*/  HADD2.F32 R6, -RZ, R21.H0_H0 ;  /* 0x20000015ff067230 */ /* 0x001fca0000004100 */
[----:B------:R-:W-:Y:S01]  /*9280*/  FMUL R7, R6, R13 ;  /* 0x0000000d06077220 */ /* 0x000fe20000400000 */
[----:B------:R-:W-:-:S03]  /*9290*/  IADD3 R6, P0, R28, UR6, RZ ;  /* 0x000000061c067c10 */ /* 0x000fc6000ff1e0ff */
[----:B------:R-:W-:Y:S01]  /*92a0*/  FFMA R120, R120, R12, R7 ;  /* 0x0000000c78787223 */ /* 0x000fe20000000007 */
[----:B------:R-:W-:-:S04]  /*92b0*/  IADD3.X R7, R32, UR7, RZ, P0, !PT ;  /* 0x0000000720077c10 */ /* 0x000fc800087fe4ff */
[----:B------:R-:W-:-:S05]  /*92c0*/  F2FP.SATFINITE.E4M3.F32.PACK_AB_MERGE_C R21, RZ, R120, RZ ;  /* 0x00000078ff15723e */ /* 0x000fca00048070ff */
[----:B------:R3:W-:Y:S01]  /*92d0*/  STG.E.U8 desc[UR16][R6.64+0x39], R21 ;  /* 0x0000391506007986 */ /* 0x0007e2000c101110 */
[----:B------:R-:W-:Y:S05]  /*92e0*/  BRA `(.L_x_40) ;  /* 0x0000003c000c7947 */ /* 0x000fea0003800000 */
.L_x_37:
[----:B------:R-:W-:Y:S01]  /*92f0*/  ISETP.GE.AND P0, PT, R31, 0x9, PT ;  /* 0x000000091f00780c */ /* 0x000fe20003f06270 */
[----:B------:R0:W-:Y:S01]  /*9300*/  STL.64 [R1+0x40], R158 ;  /* 0x0000409e01007387 */ /* 0x0001e20000100a00 */
[----:B------:R-:W-:Y:S01]  /*9310*/  LOP3.LUT R11, R11, 0xffffefff, RZ, 0xc0, !PT ;  /* 0xffffefff0b0b7812 */ /* 0x000fe200078ec0ff */
[-C--:B--2---:R-:W-:Y:S01]  /*9320*/  FMUL R137, R137, R12.reuse ;  /* 0x0000000c89897220 */ /* 0x084fe20000400000 */
[C---:B------:R-:W-:Y:S01]  /*9330*/  ISETP.LT.OR P4, PT, R30.reuse, 0x1, !P0 ;  /* 0x000000011e00780c */ /* 0x040fe20004781670 */
[----:B------:R1:W-:Y:S01]  /*9340*/  STL.64 [R1+0x38], R154 ;  /* 0x0000389a01007387 */ /* 0x0003e20000100a00 */
[----:B------:R-:W-:Y:S01]  /*9350*/  ISETP.LT.OR P3, PT, R30, 0x2, !P0 ;  /* 0x000000021e00780c */ /* 0x000fe20004761670 */
[-C--:B------:R-:W-:Y:S01]  /*9360*/  FMUL R128, R128, R12.reuse ;  /* 0x0000000c80807220 */ /* 0x080fe20000400000 */
[C---:B------:R-:W-:Y:S01]  /*9370*/  ISETP.LT.OR P1, PT, R30.reuse, 0x9, !P0 ;  /* 0x000000091e00780c */ /* 0x040fe20004721670 */
[----:B------:R2:W-:Y:S01]  /*9380*/  STL.64 [R1+0x30], R150 ;  /* 0x0000309601007387 */ /* 0x0005e20000100a00 */
[----:B------:R-:W-:Y:S01]  /*9390*/  ISETP.LT.OR P6, PT, R30, 0xa, !P0 ;  /* 0x0000000a1e00780c */ /* 0x000fe200047c1670 */
[-C--:B------:R-:W-:Y:S01]  /*93a0*/  FMUL R123, R123, R12.reuse ;  /* 0x0000000c7b7b7220 */ /* 0x080fe20000400000 */
[----:B------:R-:W-:Y:S01]  /*93b0*/  LOP3.LUT R29, R29, 0xfffffffd, RZ, 0xc0, !PT ;  /* 0xfffffffd1d1d7812 */ /* 0x000fe200078ec0ff */
[----:B------:R3:W-:Y:S01]  /*93c0*/  STL.64 [R1+0x28], R134 ;  /* 0x0000288601007387 */ /* 0x0007e20000100a00 */
[----:B------:R-:W-:Y:S01]  /*93d0*/  LOP3.LUT R33, R33, 0xfffffdff, RZ, 0xc0, !PT ;  /* 0xfffffdff21217812 */ /* 0x000fe200078ec0ff */
[----:B------:R-:W-:Y:S01]  /*93e0*/  FMUL R103, R204, R12 ;  /* 0x0000000ccc677220 */ /* 0x000fe20000400000 */
[----:B------:R-:W-:Y:S01]  /*93f0*/  F2FP.SATFINITE.E4M3.F32.PACK_AB_MERGE_C R137, RZ, R137, RZ ;  /* 0x00000089ff89723e */ /* 0x000fe200048070ff */
[----:B------:R-:W4:Y:S01]  /*9400*/  @!P4 LDC.64 R6, c[0x0][0x5c0] ;  /* 0x00017000ff06cb82 */ /* 0x000f220000000a00 */
[----:B------:R-:W-:Y:S01]  /*9410*/  @P4 LOP3.LUT R11, R11, 0x1000, RZ, 0xfc, !PT ;  /* 0x000010000b0b4812 */ /* 0x000fe200078efcff */
[----:B------:R3:W-:Y:S01]  /*9420*/  STL.64 [R1+0x20], R22 ;  /* 0x0000201601007387 */ /* 0x0007e20000100a00 */
[----:B------:R-:W-:Y:S01]  /*9430*/  F2FP.SATFINITE.E4M3.F32.PACK_AB_MERGE_C R128, RZ, R128, RZ ;  /* 0x00000080ff80723e */ /* 0x000fe200048070ff */
[-C--:B------:R-:W-:Y:S01]  /*9440*/  FMUL R143, R143, R12.reuse ;  /* 0x0000000c8f8f7220 */ /* 0x080fe20000400000 */
[----:B------:R-:W-:Y:S01]  /*9450*/  LOP3.LUT R11, R11, 0xfffffffb, RZ, 0xc0, !PT ;  /* 0xfffffffb0b0b7812 */ /* 0x000fe200078ec0ff */
[----:B------:R3:W-:Y:S01]  /*9460*/  STL.64 [R1+0x18], R120 ;  /* 0x0000187801007387 */ /* 0x0007e20000100a00 */
[----:B------:R-:W-:Y:S01]  /*9470*/  @P6 LOP3.LUT R29, R29, 0x2, RZ, 0xfc, !PT ;  /* 0x000000021d1d6812 */ /* 0x000fe200078efcff */
[----:B------:R-:W0:Y:S01]  /*9480*/  @!P3 LDC.64 R24, c[0x0][0x5c0] ;  /* 0x00017000ff18bb82 */ /* 0x000e220000000a00 */
[----:B------:R-:W-:Y:S01]  /*9490*/  F2FP.SATFINITE.E4M3.F32.PACK_AB_MERGE_C R123, RZ, R123, RZ ;  /* 0x0000007bff7b723e */ /* 0x000fe200048070ff */
[----:B------:R3:W-:Y:S01]  /*94a0*/  STL.64 [R1+0x10], R8 ;  /* 0x0000100801007387 */ /* 0x0007e20000100a00 */
[----:B------:R-:W-:Y:S01]  /*94b0*/  LOP3.LUT R29, R29, 0xffffffef, RZ, 0xc0, !PT ;  /* 0xffffffef1d1d7812 */ /* 0x000fe200078ec0ff */
[----:B------:R-:W-:Y:S01]  /*94c0*/  FMUL R202, R202, R12 ;  /* 0x0000000ccaca7220 */ /* 0x000fe20000400000 */
[----:B------:R-:W-:Y:S01]  /*94d0*/  F2FP.SATFINITE.E4M3.F32.PACK_AB_MERGE_C R103, RZ, R103, RZ ;  /* 0x00000067ff67723e */ /* 0x000fe200048070ff */
[----:B------:R3:W-:Y:S01]  /*94e0*/  STL.64 [R1+0x8], R4 ;  /* 0x0000080401007387 */ /* 0x0007e20000100a00 */
[----:B------:R-:W-:Y:S01]  /*94f0*/  F2FP.SATFINITE.E4M3.F32.PACK_AB_MERGE_C R143, RZ, R143, RZ ;  /* 0x0000008fff8f723e */ /* 0x000fe200048070ff */
[----:B------:R-:W1:Y:S01]  /*9500*/  @!P1 LDC.64 R26, c[0x0][0x5c0] ;  /* 0x00017000ff1a9b82 */ /* 0x000e620000000a00 */
[----:B------:R-:W-:Y:S01]  /*9510*/  F2FP.SATFINITE.E4M3.F32.PACK_AB_MERGE_C R202, RZ, R202, RZ ;  /* 0x000000caffca723e */ /* 0x000fe200048070ff */
[----:B------:R3:W-:Y:S01]  /*9520*/  STL.64 [R1], R2 ;  /* 0x0000000201007387 */ /* 0x0007e20000100a00 */
[-C--:B------:R-:W-:Y:S01]  /*9530*/  FMUL R201, R201, R12.reuse ;  /* 0x0000000cc9c97220 */ /* 0x080fe20000400000 */
[-C--:B------:R-:W-:Y:S01]  /*9540*/  FMUL R111, R186, R12.reuse ;  /* 0x0000000cba6f7220 */ /* 0x080fe20000400000 */
[-C--:B------:R-:W-:Y:S01]  /*9550*/  FMUL R195, R195, R12.reuse ;  /* 0x0000000cc3c37220 */ /* 0x080fe20000400000 */
[-C--:B------:R-:W-:Y:S01]  /*9560*/  FMUL R184, R184, R12.reuse ;  /* 0x0000000cb8b87220 */ /* 0x080fe20000400000 */
[----:B------:R-:W-:Y:S01]  /*9570*/  FMUL R168, R168, R12 ;  /* 0x0000000ca8a87220 */ /* 0x000fe20000400000 */
[----:B----4-:R-:W-:Y:S01]  /*9580*/  @!P4 IADD3 R98, P2, P5, R28, R6, R18 ;  /* 0x000000061c62c210 */ /* 0x010fe20007d5e012 */
[-C--:B------:R-:W-:Y:S01]  /*9590*/  FMUL R173, R173, R12.reuse ;  /* 0x0000000cadad7220 */ /* 0x080fe20000400000 */
[----:B------:R-:W-:Y:S01]  /*95a0*/  F2FP.SATFINITE.E4M3.F32.PACK_AB_MERGE_C R201, RZ, R201, RZ ;  /* 0x000000c9ffc9723e */ /* 0x000fe200048070ff */
[----:B------:R-:W-:Y:S01]  /*95b0*/  FMUL R164, R164, R12 ;  /* 0x0000000ca4a47220 */ /* 0x000fe20000400000 */
[----:B------:R-:W-:-:S02]  /*95c0*/  @!P4 IADD3.X R99, R32, R7, R15, P2, P5 ;  /* 0x000000072063c210 */ /* 0x000fc400017ea40f */
[----:B------:R-:W4:Y:S01]  /*95d0*/  @!P6 LDC.64 R6, c[0x0][0x5c0] ;  /* 0x00017000ff06eb82 */ /* 0x000f220000000a00 */
[----:B------:R-:W-:Y:S02]  /*95e0*/  ISETP.LT.OR P4, PT, R30, 0x11, !P0 ;  /* 0x000000111e00780c */ /* 0x000fe40004781670 */
[--C-:B0-----:R-:W-:Y:S02]  /*95f0*/  @!P3 IADD3 R100, P2, P5, R28, R24, R18.reuse ;  /* 0x000000181c64b210 */ /* 0x101fe40007d5e012 */
[----:B------:R-:W-:Y:S02]  /*9600*/  F2FP.SATFINITE.E4M3.F32.PACK_AB_MERGE_C R111, RZ, R111, RZ ;  /* 0x0000006fff6f723e */ /* 0x000fe400048070ff */
[----:B------:R-:W-:Y:S02]  /*9610*/  @!P3 IADD3.X R101, R32, R25, R15, P2, P5 ;  /* 0x000000192065b210 */ /* 0x000fe400017ea40f */
[----:B------:R-:W-:Y:S02]  /*9620*/  F2FP.SATFINITE.E4M3.F32.PACK_AB_MERGE_C R195, RZ, R195, RZ ;  /* 0x000000c3ffc3723e */ /* 0x000fe400048070ff */
[----:B-1----:R-:W-:-:S02]  /*9630*/  @!P1 IADD3 R106, P2, P5, R28, R26, R18 ;  /* 0x0000001a1c6a9210 */ /* 0x002fc40007d5e012 */
[----:B------:R-:W-:Y:S02]  /*9640*/  F2FP.SATFINITE.E4M3.F32.PACK_AB_MERGE_C R184, RZ, R184, RZ ;  /* 0x000000b8ffb8723e */ /* 0x000fe400048070ff */
[----:B------:R-:W-:Y:S02]  /*9650*/  @!P1 IADD3.X R107, R32, R27, R15, P2, P5 ;  /* 0x0000001b206b9210 */ /* 0x000fe400017ea40f */
[----:B------:R-:W-:Y:S02]  /*9660*/  @P4 LOP3.LUT R29, R29, 0x10, RZ, 0xfc, !PT ;  /* 0x000000101d1d4812 */ /* 0x000fe400078efcff */
[----:B------:R-:W-:Y:S02]  /*9670*/  F2FP.SATFINITE.E4M3.F32.PACK_AB_MERGE_C R173, RZ, R173, RZ ;  /* 0x000000adffad723e */ /* 0x000fe400048070ff */
[----:B------:R-:W-:Y:S02]  /*9680*/  LOP3.LUT R29, R29, 0xffffffdf, RZ, 0xc0, !PT ;  /* 0xffffffdf1d1d7812 */ /* 0x000fe400078ec0ff */
[----:B----4-:R-:W-:-:S04]  /*9690*/  @!P6 IADD3 R108, P2, P5, R28, R6, R18 ;  /* 0x000000061c6ce210 */ /* 0x010fc80007d5e012 */
[----:B------:R-:W-:Y:S02]  /*96a0*/  @!P6 IADD3.X R109, R32, R7, R15, P2, P5 ;  /* 0x00000007206de210 */ /* 0x000fe400017ea40f */
[----:B------:R-:W0:Y:S02]  /*96b0*/  @!P4 LDC.64 R6, c[0x0][0x5c0] ;  /* 0x00017000ff06cb82 */ /* 0x000e240000000a00 */
[----:B0-----:R-:W-:-:S04]  /*96c0*/  @!P4 IADD3 R118, P2, P5, R28, R6, R18 ;  /* 0x000000061c76c210 */ /* 0x001fc80007d5e012 */
[----:B------:R-:W-:Y:S02]  /*96d0*/  @!P4 IADD3.X R119, R32, R7, R15, P2, P5 ;  /* 0x000000072077c210 */ /* 0x000fe400017ea40f */
[----:B------:R-:W-:-:S13]  /*96e0*/  ISETP.LT.OR P4, PT, R30, 0x12, !P0 ;  /* 0x000000121e00780c */ /* 0x000fda0004781670 */
[----:B------:R-:W0:Y:S01]  /*96f0*/  @!P4 LDC.64 R6, c[0x0][0x5c0] ;  /* 0x00017000ff06cb82 */ /* 0x000e220000000a00 */
[----:B------:R-:W-:-:S04]  /*9700*/  @P4 LOP3.LUT R29, R29, 0x20, RZ, 0xfc, !PT ;  /* 0x000000201d1d4812 */ /* 0x000fc800078efcff */
[----:B------:R-:W-:Y:S02]  /*9710*/  LOP3.LUT R29, R29, 0xffffffbf, RZ, 0xc0, !PT ;  /* 0xffffffbf1d1d7812 */ /* 0x000fe400078ec0ff */
        /* <DEDUP_REMOVED lines=62> */
[----:B------:R-:W-:-:S04]  /*9b00*/  ISETP.GE.AND P0, PT, R31, 0x81, PT ;  /* 0x000000811f00780c */ /* 0x000fc80003f06270 */
        /* <DEDUP_REMOVED lines=92> */
[----:B------:R-:W-:Y:S02]  /*a0d0*/  @P4 LOP3.LUT R33, R33, 0x800, RZ, 0xfc, !PT ;  /* 0x0000080021214812 */ /* 0x000fe400078efcff */
[----:B0-----:R-:W-:-:S04]  /*a0e0*/  @!P4 IADD3 R214, P0, P2, R28, R6, R17 ;  /* 0x000000061cd6c210 */ /* 0x001fc80007a1e011 */
[----:B------:R-:W-:Y:S02]  /*a0f0*/  @!P4 IADD3.X R215, R32, R7, R14, P0, P2 ;  /* 0x0000000720d7c210 */ /* 0x000fe400007e440e */
[----:B------:R-:W-:-:S04]  /*a100*/  ISETP.GE.AND P2, PT, R31, 0x101, PT ;  /* 0x000001011f00780c */ /* 0x000fc80003f46270 */
[----:B------:R-:W-:-:S09]  /*a110*/  ISETP.LT.OR P4, PT, R30, 0x1, !P2 ;  /* 0x000000011e00780c */ /* 0x000fd20005781670 */
[----:B------:R-:W-:-:S04]  /*a120*/  @P2 LOP3.LUT R11, R11, 0x40, RZ, 0xfc, !PT ;  /* 0x000000400b0b2812 */ /* 0x000fc800078efcff */
[----:B------:R-:W0:Y:S01]  /*a130*/  @!P4 LDC.64 R6, c[0x0][0x5c0] ;  /* 0x00017000ff06cb82 */ /* 0x000e220000000a00 */
[----:B------:R-:W-:Y:S02]  /*a140*/  LOP3.LUT R11, R11, 0xfffffbff, RZ, 0xc0, !PT ;  /* 0xfffffbff0b0b7812 */ /* 0x000fe400078ec0ff */
[----:B0-----:R-:W-:-:S04]  /*a150*/  @!P4 IADD3 R216, P0, P5, R28, R6, R19 ;  /* 0x000000061cd8c210 */ /* 0x001fc80007d1e013 */
[----:B------:R-:W-:Y:S02]  /*a160*/  @!P4 IADD3.X R217, R32, R7, R16, P0, P5 ;  /* 0x0000000720d9c210 */ /* 0x000fe400007ea410 */
[----:B------:R-:W-:-:S13]  /*a170*/  ISETP.LT.OR P4, PT, R30, 0x2, !P2 ;  /* 0x000000021e00780c */ /* 0x000fda0005781670 */
[----:B------:R-:W0:Y:S02]  /*a180*/  @!P4 LDC.64 R6, c[0x0][0x5c0] ;  /* 0x00017000ff06cb82 */ /* 0x000e240000000a00 */
        /* <DEDUP_REMOVED lines=23> */
[----:B------:R-:W2:Y:S02]  /*a300*/  @!P4 LDC.64 R6, c[0x0][0x5c0] ;  /* 0x00017000ff06cb82 */ /* 0x000ea40000000a00 */
[----:B--2---:R-:W-:-:S04]  /*a310*/  @!P4 IADD3 R150, P0, P5, R28, R6, R19 ;  /* 0x000000061c96c210 */ /* 0x004fc80007d1e013 */
[----:B------:R-:W-:Y:S02]  /*a320*/  @!P4 IADD3.X R151, R32, R7, R16, P0, P5 ;  /* 0x000000072097c210 */ /* 0x000fe400007ea410 */
[----:B------:R-:W-:-:S13]  /*a330*/  ISETP.LT.OR P4, PT, R30, 0x21, !P2 ;  /* 0x000000211e00780c */ /* 0x000fda0005781670 */
[----:B------:R-:W3:Y:S02]  /*a340*/  @!P4 LDC.64 R6, c[0x0][0x5c0] ;  /* 0x00017000ff06cb82 */ /* 0x000ee40000000a00 */
[----:B---3--:R-:W-:-:S04]  /*a350*/  @!P4 IADD3 R134, P0, P5, R28, R6, R19 ;  /* 0x000000061c86c210 */ /* 0x008fc80007d1e013 */
        /* <DEDUP_REMOVED lines=21> */
[----:B------:R-:W-:-:S04]  /*a4b0*/  ISETP.GE.AND P0, PT, R31, 0x89, PT ;  /* 0x000000891f00780c */ /* 0x000fc80003f06270 */
[----:B------:R-:W-:-:S13]  /*a4c0*/  ISETP.LT.OR P2, PT, R30, 0x1, !P0 ;  /* 0x000000011e00780c */ /* 0x000fda0004741670 */
[----:B------:R-:W-:Y:S02]  /*a4d0*/  @!P2 IADD3 R89, P5, P6, R17, R28, R18 ;  /* 0x0000001c1159a210 */ /* 0x000fe40007ebe012 */
[----:B------:R-:W-:Y:S02]  /*a4e0*/  @P2 LOP3.LUT R29, R29, 0x8000000, RZ, 0xfc, !PT ;  /* 0x080000001d1d2812 */ /* 0x000fe400078efcff */
[----:B------:R-:W-:Y:S02]  /*a4f0*/  @!P2 IADD3.X R88, R14, R32, R15, P5, P6 ;  /* 0x000000200e58a210 */ /* 0x000fe40002fec40f */
[----:B------:R-:W-:Y:S02]  /*a500*/  ISETP.LT.OR P2, PT, R30, 0x2, !P0 ;  /* 0x000000021e00780c */ /* 0x000fe40004741670 */
[----:B------:R-:W-:-:S11]  /*a510*/  LOP3.LUT R29, R29, 0xfbffffff, RZ, 0xc0, !PT ;  /* 0xfbffffff1d1d7812 */ /* 0x000fd600078ec0ff */
        /* <DEDUP_REMOVED lines=28> */
[----:B------:R-:W-:-:S04]  /*a6e0*/  ISETP.GE.AND P6, PT, R31, 0x1, PT ;  /* 0x000000011f00780c */ /* 0x000fc80003fc6270 */
[----:B------:R-:W-:-:S13]  /*a6f0*/  ISETP.LT.OR P5, PT, R30, 0x1, !P6 ;  /* 0x000000011e00780c */ /* 0x000fda00077a1670 */
[----:B------:R-:W0:Y:S02]  /*a700*/  @!P5 LDC.64 R6, c[0x0][0x5c0] ;  /* 0x00017000ff06db82 */ /* 0x000e240000000a00 */
[----:B0-----:R-:W-:-:S05]  /*a710*/  @!P5 IADD3 R92, P4, R28, R6, RZ ;  /* 0x000000061c5cd210 */ /* 0x001fca0007f9e0ff */
[----:B------:R-:W-:Y:S01]  /*a720*/  @!P5 IMAD.X R93, R32, 0x1, R7, P4 ;  /* 0x00000001205dd824 */ /* 0x000fe200020e0607 */
[----:B------:R-:W-:-:S04]  /*a730*/  ISETP.LT.OR P4, PT, R30, 0x1a, !P0 ;  /* 0x0000001a1e00780c */ /* 0x000fc80004781670 */
[----:B------:R0:W-:Y:S09]  /*a740*/  @!P5 STG.E.U8 desc[UR16][R92.64], R137 ;  /* 0x000000895c00d986 */ /* 0x0001f2000c101110 */
[----:B------:R-:W-:Y:S02]  /*a750*/  @!P4 IADD3 R91, P2, P5, R17, R28, R18 ;  /* 0x0000001c115bc210 */ /* 0x000fe40007d5e012 */
[----:B------:R-:W-:-:S02]  /*a760*/  @P4 LOP3.LUT R29, R29, 0x100000, RZ, 0xfc, !PT ;  /* 0x001000001d1d4812 */ /* 0x000fc400078efcff */
[----:B------:R-:W-:Y:S02]  /*a770*/  @!P4 IADD3.X R90, R14, R32, R15, P2, P5 ;  /* 0x000000200e5ac210 */ /* 0x000fe400017ea40f */
[C---:B------:R-:W-:Y:S02]  /*a780*/  ISETP.LT.OR P5, PT, R30.reuse, 0x2, !P6 ;  /* 0x000000021e00780c */ /* 0x040fe400077a1670 */
[----:B------:R-:W-:Y:S02]  /*a790*/  ISETP.LT.OR P4, PT, R30, 0x21, !P0 ;  /* 0x000000211e00780c */ /* 0x000fe40004781670 */
[----:B------:R-:W-:-:S09]  /*a7a0*/  LOP3.LUT R29, R29, 0xfff7ffff, RZ, 0xc0, !PT ;  /* 0xfff7ffff1d1d7812 */ /* 0x000fd200078ec0ff */
[----:B------:R-:W1:Y:S02]  /*a7b0*/  @!P5 LDC.64 R6, c[0x0][0x5c0] ;  /* 0x00017000ff06db82 */ /* 0x000e640000000a00 */
[----:B------:R-:W-:-:S04]  /*a7c0*/  @P4 LOP3.LUT R29, R29, 0x80000, RZ, 0xfc, !PT ;  /* 0x000800001d1d4812 */ /* 0x000fc800078efcff */
[----:B------:R-:W-:Y:S02]  /*a7d0*/  LOP3.LUT R29, R29, 0xfffbffff, RZ, 0xc0, !PT ;  /* 0xfffbffff1d1d7812 */ /* 0x000fe400078ec0ff */
[----:B-1----:R-:W-:-:S05]  /*a7e0*/  @!P5 IADD3 R6, P2, R28, R6, RZ ;  /* 0x000000061c06d210 */ /* 0x002fca0007f5e0ff */
[----:B------:R-:W-:-:S05]  /*a7f0*/  @!P5 IMAD.X R7, R32, 0x1, R7, P2 ;  /* 0x000000012007d824 */ /* 0x000fca00010e0607 */
[----:B------:R-:W-:Y:S01]  /*a800*/  @!P5 STG.E.U8 desc[UR16][R6.64+0x1], R128 ;  /* 0x000001800600d986 */ /* 0x000fe2000c101110 */
[----:B0-----:R-:W-:-:S04]  /*a810*/  @!P4 IADD3 R93, P2, P5, R17, R28, R18 ;  /* 0x0000001c115dc210 */ /* 0x001fc80007d5e012 */
[----:B------:R-:W-:Y:S02]  /*a820*/  @!P4 IADD3.X R92, R14, R32, R15, P2, P5 ;  /* 0x000000200e5cc210 */ /* 0x000fe400017ea40f */
[----:B------:R-:W-:Y:S02]  /*a830*/  LOP3.LUT P4, RZ, R11, 0x1000, RZ, 0xc0, !PT ;  /* 0x000010000bff7812 */ /* 0x000fe4000788c0ff */
[----:B------:R-:W-:-:S11]  /*a840*/  ISETP.LT.OR P2, PT, R30, 0x22, !P0 ;  /* 0x000000221e00780c */ /* 0x000fd60004741670 */
[----:B------:R0:W-:Y:S02]  /*a850*/  @!P4 STG.E.U8 desc[UR16][R98.64], R123 ;  /* 0x0000007b6200c986 */ /* 0x0001e4000c101110 */
[----:B------:R-:W-:Y:S02]  /*a860*/  @!P2 IADD3 R97, P4, P5, R17, R28, R18 ;  /* 0x0000001c1161a210 */ /* 0x000fe40007d9e012 */
[----:B------:R1:W-:Y:S01]  /*a870*/  @!P3 STG.E.U8 desc[UR16][R100.64+0x1], R103 ;  /* 0x000001676400b986 */ /* 0x0003e2000c101110 */
[----:B------:R-:W-:Y:S02]  /*a880*/  ISETP.LT.OR P3, PT, R30, 0x9, !P6 ;  /* 0x000000091e00780c */ /* 0x000fe40007761670 */
[----:B------:R-:W-:Y:S02]  /*a890*/  @P2 LOP3.LUT R29, R29, 0x40000, RZ, 0xfc, !PT ;  /* 0x000400001d1d2812 */ /* 0x000fe400078efcff */
[----:B------:R-:W-:Y:S02]  /*a8a0*/  @!P2 IADD3.X R96, R14, R32, R15, P4, P5 ;  /* 0x000000200e60a210 */ /* 0x000fe400027ea40f */
[----:B------:R-:W-:-:S02]  /*a8b0*/  ISETP.LT.OR P2, PT, R30, 0x29, !P0 ;  /* 0x000000291e00780c */ /* 0x000fc40004741670 */
[----:B------:R-:W-:Y:S02]  /*a8c0*/  LOP3.LUT R29, R29, 0xfffdffff, RZ, 0xc0, !PT ;  /* 0xfffdffff1d1d7812 */ /* 0x000fe400078ec0ff */
[----:B0-----:R-:W-:-:S03]  /*a8d0*/  F2FP.SATFINITE.E4M3.F32.PACK_AB_MERGE_C R123, RZ, R164, RZ ;  /* 0x000000a4ff7b723e */ /* 0x001fc600048070ff */
[----:B------:R-:W0:Y:S06]  /*a8e0*/  @!P3 LDC.64 R6, c[0x0][0x5c0] ;  /* 0x00017000ff06bb82 */ /* 0x000e2c0000000a00 */
[----:B------:R-:W-:Y:S02]  /*a8f0*/  @!P2 IADD3 R95, P4, P5, R17, R28, R18 ;  /* 0x0000001c115fa210 */ /* 0x000fe40007d9e012 */
[----:B------:R-:W-:Y:S02]  /*a900*/  @P2 LOP3.LUT R29, R29, 0x20000, RZ, 0xfc, !PT ;  /* 0x000200001d1d2812 */ /* 0x000fe400078efcff */
[----:B------:R-:W-:-:S02]  /*a910*/  @!P2 IADD3.X R94, R14, R32, R15, P4, P5 ;  /* 0x000000200e5ea210 */ /* 0x000fc400027ea40f */
[----:B------:R-:W-:Y:S02]  /*a920*/  ISETP.LT.OR P5, PT, R30, 0x2a, !P0 ;  /* 0x0000002a1e00780c */ /* 0x000fe400047a1670 */
[C---:B------:R-:W-:Y:S02]  /*a930*/  LOP3.LUT P2, RZ, R29.reuse, 0x2, RZ, 0xc0, !PT ;  /* 0x000000021dff7812 */ /* 0x040fe4000784c0ff */
[----:B------:R-:W-:Y:S02]  /*a940*/  LOP3.LUT R29, R29, 0xfffeffff, RZ, 0xc0, !PT ;  /* 0xfffeffff1d1d7812 */ /* 0x000fe400078ec0ff */
[----:B0-----:R-:W-:-:S07]  /*a950*/  @!P3 IADD3 R104, P4, R28, R6, RZ ;  /* 0x000000061c68b210 */ /* 0x001fce0007f9e0ff */
[----:B------:R-:W-:Y:S01]  /*a960*/  @P5 LOP3.LUT R29, R29, 0x10000, RZ, 0xfc, !PT ;  /* 0x000100001d1d5812 */ /* 0x000fe200078efcff */
[----:B------:R-:W-:-:S03]  /*a970*/  @!P3 IMAD.X R105, R32, 0x1, R7, P4 ;  /* 0x000000012069b824 */ /* 0x000fc600020e0607 */
[----:B------:R-:W-:Y:S02]  /*a980*/  LOP3.LUT R29, R29, 0xffff7fff, RZ, 0xc0, !PT ;  /* 0xffff7fff1d1d7812 */ /* 0x000fe400078ec0ff */
[----:B------:R0:W-:Y:S01]  /*a990*/  @!P3 STG.E.U8 desc[UR16][R104.64+0x8], R143 ;  /* 0x0000088f6800b986 */ /* 0x0001e2000c101110 */
[----:B------:R-:W-:-:S04]  /*a9a0*/  @!P5 IADD3 R99, P3, P4, R17, R28, R18 ;  /* 0x0000001c1163d210 */ /* 0x000fc80007c7e012 */
[----:B------:R-:W-:Y:S02]  /*a9b0*/  @!P5 IADD3.X R98, R14, R32, R15, P3, P4 ;  /* 0x000000200e62d210 */ /* 0x000fe40001fe840f */
[C---:B------:R-:W-:Y:S02]  /*a9c0*/  ISETP.LT.OR P3, PT, R30.reuse, 0xa, !P6 ;  /* 0x0000000a1e00780c */ /* 0x040fe40007761670 */
[----:B------:R-:W-:-:S11]  /*a9d0*/  ISETP.LT.OR P5, PT, R30, 0x31, !P0 ;  /* 0x000000311e00780c */ /* 0x000fd600047a1670 */
[----:B------:R-:W2:Y:S02]  /*a9e0*/  @!P3 LDC.64 R6, c[0x0][0x5c0] ;  /* 0x00017000ff06bb82 */ /* 0x000ea40000000a00 */
[----:B------:R-:W-:-:S04]  /*a9f0*/  @P5 LOP3.LUT R29, R29, 0x8000, RZ, 0xfc, !PT ;  /* 0x000080001d1d5812 */ /* 0x000fc800078efcff */
[----:B------:R-:W-:Y:S02]  /*aa00*/  LOP3.LUT R29, R29, 0xfffffffb, RZ, 0xc0, !PT ;  /* 0xfffffffb1d1d7812 */ /* 0x000fe400078ec0ff */
[----:B--2---:R-:W-:-:S05]  /*aa10*/  @!P3 IADD3 R6, P4, R28, R6, RZ ;  /* 0x000000061c06b210 */ /* 0x004fca0007f9e0ff */
[----:B------:R-:W-:-:S05]  /*aa20*/  @!P3 IMAD.X R7, R32, 0x1, R7, P4 ;  /* 0x000000012007b824 */ /* 0x000fca00020e0607 */
[----:B------:R2:W-:Y:S01]  /*aa30*/  @!P3 STG.E.U8 desc[UR16][R6.64+0x9], R202 ;  /* 0x000009ca0600b986 */ /* 0x0005e2000c101110 */
[----:B-1----:R-:W-:-:S03]  /*aa40*/  @!P5 IADD3 R101, P3, P4, R17, R28, R18 ;  /* 0x0000001c1165d210 */ /* 0x002fc60007c7e012 */
[----:B------:R1:W-:Y:S01]  /*aa50*/  @!P1 STG.E.U8 desc[UR16][R106.64+0x8], R201 ;  /* 0x000008c96a009986 */ /* 0x0003e2000c101110 */
[----:B------:R-:W-:Y:S02]  /*aa60*/  @!P5 IADD3.X R100, R14, R32, R15, P3, P4 ;  /* 0x000000200e64d210 */ /* 0x000fe40001fe840f */
[C---:B------:R-:W-:Y:S01]  /*aa70*/  ISETP.LT.OR P5, PT, R30.reuse, 0x32, !P0 ;  /* 0x000000321e00780c */ /* 0x040fe200047a1670 */
[----:B------:R-:W-:Y:S01]  /*aa80*/  @!P2 STG.E.U8 desc[UR16][R108.64+0x9], R111 ;  /* 0x0000096f6c00a986 */ /* 0x000fe2000c101110 */
[----:B------:R-:W-:-:S11]  /*aa90*/  ISETP.LT.OR P4, PT, R30, 0x39, !P0 ;  /* 0x000000391e00780c */ /* 0x000fd60004781670 */
[--C-:B0-----:R-:W-:Y:S02]  /*aaa0*/  @!P5 IADD3 R105, P1, P3, R17, R28, R18.reuse ;  /* 0x0000001c1169d210 */ /* 0x101fe40007b3e012 */
[----:B------:R-:W-:Y:S02]  /*aab0*/  @P5 LOP3.LUT R29, R29, 0x4, RZ, 0xfc, !PT ;  /* 0x000000041d1d5812 */ /* 0x000fe400078efcff */
[C-C-:B------:R-:W-:Y:S02]  /*aac0*/  @!P5 IADD3.X R104, R14.reuse, R32, R15.reuse, P1, P3 ;  /* 0x000000200e68d210 */ /* 0x140fe40000fe640f */
[----:B------:R-:W-:Y:S02]  /*aad0*/  @!P4 IADD3 R103, P1, P3, R17, R28, R18 ;  /* 0x0000001c1167c210 */ /* 0x000fe40007b3e012 */
[----:B------:R-:W-:Y:S02]  /*aae0*/  LOP3.LUT R29, R29, 0xffffbfff, RZ, 0xc0, !PT ;  /* 0xffffbfff1d1d7812 */ /* 0x000fe400078ec0ff */
[----:B------:R-:W-:-:S02]  /*aaf0*/  @!P4 IADD3.X R102, R14, R32, R15, P1, P3 ;  /* 0x000000200e66c210 */ /* 0x000fc40000fe640f */
[C---:B------:R-:W-:Y:S02]  /*ab00*/  ISETP.LT.OR P1, PT, R30.reuse, 0x11, !P6 ;  /* 0x000000111e00780c */ /* 0x040fe40007721670 */
[----:B------:R-:W-:Y:S02]  /*ab10*/  @P4 LOP3.LUT R29, R29, 0x4000, RZ, 0xfc, !PT ;  /* 0x000040001d1d4812 */ /* 0x000fe400078efcff */
[----:B------:R-:W-:Y:S02]  /*ab20*/  ISETP.LT.OR P4, PT, R30, 0x3a, !P0 ;  /* 0x0000003a1e00780c */ /* 0x000fe40004781670 */
[C---:B------:R-:W-:Y:S02]  /*ab30*/  LOP3.LUT P5, RZ, R29.reuse, 0x10, RZ, 0xc0, !PT ;  /* 0x000000101dff7812 */ /* 0x040fe400078ac0ff */
[C---:B------:R-:W-:Y:S02]  /*ab40*/  LOP3.LUT P2, RZ, R29.reuse, 0x20, RZ, 0xc0, !PT ;  /* 0x000000201dff7812 */ /* 0x040fe4000784c0ff */
[----:B------:R-:W-:-:S03]  /*ab50*/  LOP3.LUT R29, R29, 0xfffffff7, RZ, 0xc0, !PT ;  /* 0xfffffff71d1d7812 */ /* 0x000fc600078ec0ff */
[----:B--2---:R-:W0:Y:S04]  /*ab60*/  @!P1 LDC.64 R6, c[0x0][0x5c0] ;  /* 0x00017000ff069b82 */ /* 0x004e280000000a00 */
[----:B------:R-:W-:Y:S02]  /*ab70*/  @P4 LOP3.LUT R29, R29, 0x8, RZ, 0xfc, !PT ;  /* 0x000000081d1d4812 */ /* 0x000fe400078efcff */
[----:B0-----:R-:W-:-:S05]  /*ab80*/  @!P1 IADD3 R114, P3, R28, R6, RZ ;  /* 0x000000061c729210 */ /* 0x001fca0007f7e0ff */
[----:B------:R-:W-:-:S05]  /*ab90*/  @!P1 IMAD.X R115, R32, 0x1, R7, P3 ;  /* 0x0000000120739824 */ /* 0x000fca00018e0607 */
[----:B------:R0:W-:Y:S01]  /*aba0*/  @!P1 STG.E.U8 desc[UR16][R114.64+0x10], R195 ;  /* 0x000010c372009986 */ /* 0x0001e2000c101110 */
[----:B-1----:R-:W-:-:S04]  /*abb0*/  @!P4 IADD3 R107, P0, P1, R17, R28, R18 ;  /* 0x0000001c116bc210 */ /* 0x002fc8000791e012 */
[----:B------:R-:W-:Y:S02]  /*abc0*/  @!P4 IADD3.X R106, R14, R32, R15, P0, P1 ;  /* 0x000000200e6ac210 */ /* 0x000fe400007e240f */
[----:B------:R-:W-:Y:S02]  /*abd0*/  ISETP.LT.OR P0, PT, R30, 0x12, !P6 ;  /* 0x000000121e00780c */ /* 0x000fe40007701670 */
[----:B0-----:R-:W-:-:S11]  /*abe0*/  F2FP.SATFINITE.E4M3.F32.PACK_AB_MERGE_C R115, RZ, R168, RZ ;  /* 0x000000a8ff73723e */ /* 0x001fd600048070ff */
[----:B------:R-:W0:Y:S02]  /*abf0*/  @!P0 LDC.64 R6, c[0x0][0x5c0] ;  /* 0x00017000ff068b82 */ /* 0x000e240000000a00 */
[----:B0-----:R-:W-:-:S05]  /*ac00*/  @!P0 IADD3 R112, P1, R28, R6, RZ ;  /* 0x000000061c708210 */ /* 0x001fca0007f3e0ff */
[----:B------:R-:W-:Y:S01]  /*ac10*/  @!P0 IMAD.X R113, R32, 0x1, R7, P1 ;  /* 0x0000000120718824 */ /* 0x000fe200008e0607 */
[----:B------:R-:W-:Y:S01]  /*ac20*/  ISETP.GE.AND P1, PT, R31, 0x109, PT ;  /* 0x000001091f00780c */ /* 0x000fe20003f26270 */
[----:B------:R-:W-:-:S03]  /*ac30*/  FMUL R7, R179, R12 ;  /* 0x0000000cb3077220 */ /* 0x000fc60000400000 */
[----:B------:R-:W-:Y:S01]  /*ac40*/  ISETP.LT.OR P4, PT, R30, 0x1, !P1 ;  /* 0x000000011e00780c */ /* 0x000fe20004f81670 */
[----:B------:R0:W-:Y:S01]  /*ac50*/  @!P0 STG.E.U8 desc[UR16][R112.64+0x11], R184 ;  /* 0x000011b870008986 */ /* 0x0001e2000c101110 */
[----:B------:R-:W-:-:S05]  /*ac60*/  F2FP.SATFINITE.E4M3.F32.PACK_AB_MERGE_C R7, RZ, R7, RZ ;  /* 0x00000007ff07723e */ /* 0x000fca00048070ff */
[----:B------:R1:W-:Y:S01]  /*ac70*/  @!P5 STG.E.U8 desc[UR16][R118.64+0x10], R7 ;  /* 0x000010077600d986 */ /* 0x0003e2000c101110 */
[----:B------:R-:W-:-:S03]  /*ac80*/  LOP3.LUT P5, RZ, R29, 0x40, RZ, 0xc0, !PT ;  /* 0x000000401dff7812 */ /* 0x000fc600078ac0ff */
[----:B------:R2:W-:Y:S01]  /*ac90*/  @!P2 STG.E.U8 desc[UR16][R116.64+0x11], R115 ;  /* 0x000011737400a986 */ /* 0x0005e2000c101110 */
[----:B------:R-:W-:Y:S02]  /*aca0*/  LOP3.LUT P2, RZ, R33, 0x200, RZ, 0xc0, !PT ;  /* 0x0000020021ff7812 */ /* 0x000fe4000784c0ff */
[----:B------:R-:W-:-:S04]  /*acb0*/  @!P4 IADD3 R109, P0, P3, R19, R28, R18 ;  /* 0x0000001c136dc210 */ /* 0x000fc80007b1e012 */
[----:B------:R-:W-:Y:S02]  /*acc0*/  @!P4 IADD3.X R110, R16, R32, R15, P0, P3 ;  /* 0x00000020106ec210 */ /* 0x000fe400007e640f */
[----:B------:R-:W-:-:S13]  /*acd0*/  ISETP.LT.OR P4, PT, R30, 0x2, !P1 ;  /* 0x000000021e00780c */ /* 0x000fda0004f81670 */
[----:B------:R-:W-:-:S04]  /*ace0*/  @!P4 IADD3 R31, P0, P3, R19, R28, R18 ;  /* 0x0000001c131fc210 */ /* 0x000fc80007b1e012 */
[----:B------:R-:W-:Y:S02]  /*acf0*/  @!P4 IADD3.X R108, R16, R32, R15, P0, P3 ;  /* 0x00000020106cc210 */ /* 0x000fe400007e640f */
[----:B------:R-:W-:-:S13]  /*ad00*/  ISETP.LT.OR P4, PT, R30, 0x9, !P1 ;  /* 0x000000091e00780c */ /* 0x000fda0004f81670 */
[----:B------:R-:W-:-:S04]  /*ad10*/  @!P4 IADD3 R111, P0, P3, R19, R28, R18 ;  /* 0x0000001c136fc210 */ /* 0x000fc80007b1e012 */
[----:B0-----:R-:W-:Y:S02]  /*ad20*/  @!P4 IADD3.X R112, R16, R32, R15, P0, P3 ;  /* 0x000000201070c210 */ /* 0x001fe400007e640f */
[----:B------:R-:W-:-:S13]  /*ad30*/  ISETP.LT.OR P4, PT, R30, 0xa, !P1 ;  /* 0x0000000a1e00780c */ /* 0x000fda0004f81670 */
[----:B------:R-:W-:-:S04]  /*ad40*/  @!P4 IADD3 R113, P0, P3, R19, R28, R18 ;  /* 0x0000001c1371c210 */ /* 0x000fc80007b1e012 */
[----:B------:R-:W-:Y:S02]  /*ad50*/  @!P4 IADD3.X R114, R16, R32, R15, P0, P3 ;  /* 0x000000201072c210 */ /* 0x000fe400007e640f */
[C---:B------:R-:W-:Y:S02]  /*ad60*/  ISETP.LT.OR P0, PT, R30.reuse, 0x19, !P6 ;  /* 0x000000191e00780c */ /* 0x040fe40007701670 */
[----:B------:R-:W-:-:S11]  /*ad70*/  ISETP.LT.OR P4, PT, R30, 0x11, !P1 ;  /* 0x000000111e00780c */ /* 0x000fd60004f81670 */
[----:B-1----:R-:W0:Y:S02]  /*ad80*/  @!P0 LDC.64 R6, c[0x0][0x5c0] ;  /* 0x00017000ff068b82 */ /* 0x002e240000000a00 */
[----:B0-----:R-:W-:-:S05]  /*ad90*/  @!P0 IADD3 R118, P3, R28, R6, RZ ;  /* 0x000000061c768210 */ /* 0x001fca0007f7e0ff */
[----:B------:R-:W-:-:S05]  /*ada0*/  @!P0 IMAD.X R119, R32, 0x1, R7, P3 ;  /* 0x0000000120778824 */ /* 0x000fca00018e0607 */
[----:B------:R0:W-:Y:S01]  /*adb0*/  @!P0 STG.E.U8 desc[UR16][R118.64+0x18], R173 ;  /* 0x000018ad76008986 */ /* 0x0001e2000c101110 */
[----:B------:R-:W-:-:S13]  /*adc0*/  ISETP.LT.OR P0, PT, R30, 0x1a, !P6 ;  /* 0x0000001a1e00780c */ /* 0x000fda0007701670 */
[----:B------:R-:W1:Y:S02]  /*add0*/  @!P0 LDC.64 R6, c[0x0][0x5c0] ;  /* 0x00017000ff068b82 */ /* 0x000e640000000a00 */
[----:B-1----:R-:W-:-:S05]  /*ade0*/  @!P0 IADD3 R6, P3, R28, R6, RZ ;  /* 0x000000061c068210 */ /* 0x002fca0007f7e0ff */
[----:B------:R-:W-:-:S05]  /*adf0*/  @!P0 IMAD.X R7, R32, 0x1, R7, P3 ;  /* 0x0000000120078824 */ /* 0x000fca00018e0607 */
[----:B------:R1:W-:Y:S01]  /*ae00*/  @!P0 STG.E.U8 desc[UR16][R6.64+0x19], R123 ;  /* 0x0000197b06008986 */ /* 0x0003e2000c101110 */
[----:B--2---:R-:W-:-:S04]  /*ae10*/  @!P4 IADD3 R117, P0, P3, R19, R28, R18 ;  /* 0x0000001c1375c210 */ /* 0x004fc80007b1e012 */
[----:B0-----:R-:W-:Y:S02]  /*ae20*/  @!P4 IADD3.X R118, R16, R32, R15, P0, P3 ;  /* 0x000000201076c210 */ /* 0x001fe400007e640f */
[----:B------:R-:W-:Y:S01]  /*ae30*/  ISETP.LT.OR P4, PT, R30, 0x12, !P1 ;  /* 0x000000121e00780c */ /* 0x000fe20004f81670 */
[-C--:B-1----:R-:W-:Y:S01]  /*ae40*/  FMUL R6, R161, R12.reuse ;  /* 0x0000000ca1067220 */ /* 0x082fe20000400000 */
[----:B------:R-:W-:-:S04]  /*ae50*/  FMUL R152, R152, R12 ;  /* 0x0000000c98987220 */ /* 0x000fc80000400000 */
[----:B------:R-:W-:-:S07]  /*ae60*/  F2FP.SATFINITE.E4M3.F32.PACK_AB_MERGE_C R6, RZ, R6, RZ ;  /* 0x00000006ff06723e */ /* 0x000fce00048070ff */
[----:B------:R-:W-:Y:S01]  /*ae70*/  @!P4 IADD3 R115, P0, P3, R19, R28, R18 ;  /* 0x0000001c1373c210 */ /* 0x000fe20007b1e012 */
[----:B------:R-:W-:Y:S01]  /*ae80*/  IMAD.MOV.U32 R7, RZ, RZ, R155 ;  /* 0x000000ffff077224 */ /* 0x000fe200078e009b */
[----:B------:R0:W-:Y:S01]  /*ae90*/  @!P5 STG.E.U8 desc[UR16][R158.64+0x18], R6 ;  /* 0x000018069e00d986 */ /* 0x0001e2000c101110 */
[----:B------:R-:W-:Y:S02]  /*aea0*/  F2FP.SATFINITE.E4M3.F32.PACK_AB_MERGE_C R137, RZ, R152, RZ ;  /* 0x00000098ff89723e */ /* 0x000fe400048070ff */
[----:B------:R-:W-:Y:S02]  /*aeb0*/  @!P4 IADD3.X R116, R16, R32, R15, P0, P3 ;  /* 0x000000201074c210 */ /* 0x000fe400007e640f */
[----:B------:R-:W-:Y:S01]  /*aec0*/  ISETP.LT.OR P4, PT, R30, 0x19, !P1 ;  /* 0x000000191e00780c */ /* 0x000fe20004f81670 */
[----:B0-----:R-:W-:Y:S02]  /*aed0*/  IMAD.MOV.U32 R6, RZ, RZ, R154 ;  /* 0x000000ffff067224 */ /* 0x001fe400078e009a */
[-C--:B------:R-:W-:Y:S01]  /*aee0*/  FMUL R153, R153, R12.reuse ;  /* 0x0000000c99997220 */ /* 0x080fe20000400000 */
[-C--:B------:R-:W-:Y:S01]  /*aef0*/  FMUL R148, R148, R12.reuse ;  /* 0x0000000c94947220 */ /* 0x080fe20000400000 */
[-C--:B------:R-:W-:Y:S01]  /*af00*/  FMUL R142, R142, R12.reuse ;  /* 0x0000000c8e8e7220 */ /* 0x080fe20000400000 */
[----:B------:R-:W-:Y:S01]  /*af10*/  FMUL R125, R125, R12 ;  /* 0x0000000c7d7d7220 */ /* 0x000fe20000400000 */
[----:B------:R0:W-:Y:S01]  /*af20*/  @!P2 STG.E.U8 desc[UR16][R6.64+0x19], R137 ;  /* 0x000019890600a986 */ /* 0x0001e2000c101110 */
[----:B------:R-:W-:-:S05]  /*af30*/  ISETP.LT.OR P2, PT, R30, 0x1a, !P1 ;  /* 0x0000001a1e00780c */ /* 0x000fca0004f41670 */
[--C-:B------:R-:W-:Y:S01]  /*af40*/  @!P4 IADD3 R119, P0, P3, R19, R28, R18.reuse ;  /* 0x0000001c1377c210 */ /* 0x100fe20007b1e012 */
[-C--:B------:R-:W-:Y:S01]  /*af50*/  FMUL R131, R131, R12.reuse ;  /* 0x0000000c83837220 */ /* 0x080fe20000400000 */
[----:B------:R-:W-:Y:S01]  /*af60*/  LOP3.LUT R11, R11, 0xffffffef, RZ, 0xc0, !PT ;  /* 0xffffffef0b0b7812 */ /* 0x000fe200078ec0ff */
[----:B------:R-:W-:Y:S01]  /*af70*/  FMUL R21, R21, R12 ;  /* 0x0000000c15157220 */ /* 0x000fe20000400000 */
[--C-:B------:R-:W-:Y:S01]  /*af80*/  @!P4 IADD3.X R128, R16, R32, R15.reuse, P0, P3 ;  /* 0x000000201080c210 */ /* 0x100fe200007e640f */
[-C--:B------:R-:W-:Y:S01]  /*af90*/  FMUL R124, R124, R12.reuse ;  /* 0x0000000c7c7c7220 */ /* 0x080fe20000400000 */
[-C--:B------:R-:W-:Y:S01]  /*afa0*/  FMUL R133, R133, R12.reuse ;  /* 0x0000000c85857220 */ /* 0x080fe20000400000 */
[-C--:B------:R-:W-:Y:S01]  /*afb0*/  FMUL R140, R140, R12.reuse ;  /* 0x0000000c8c8c7220 */ /* 0x080fe20000400000 */
[-C--:B------:R-:W-:Y:S01]  /*afc0*/  FMUL R165, R165, R12.reuse ;  /* 0x0000000ca5a57220 */ /* 0x080fe20000400000 */
[-C--:B------:R-:W-:Y:S01]  /*afd0*/  FMUL R178, R178, R12.reuse ;  /* 0x0000000cb2b27220 */ /* 0x080fe20000400000 */
[----:B------:R-:W-:Y:S01]  /*afe0*/  FMUL R207, R207, R12 ;  /* 0x0000000ccfcf7220 */ /* 0x000fe20000400000 */
[----:B------:R-:W-:Y:S01]  /*aff0*/  @!P2 IADD3 R123, P0, P3, R19, R28, R18 ;  /* 0x0000001c137ba210 */ /* 0x000fe20007b1e012 */
[-C--:B------:R-:W-:Y:S01]  /*b000*/  FMUL R136, R136, R12.reuse ;  /* 0x0000000c88887220 */ /* 0x080fe20000400000 */
[-C--:B------:R-:W-:Y:S01]  /*b010*/  FMUL R197, R197, R12.reuse ;  /* 0x0000000cc5c57220 */ /* 0x080fe20000400000 */
[----:B------:R-:W-:Y:S01]  /*b020*/  FMUL R160, R160, R12 ;  /* 0x0000000ca0a07220 */ /* 0x000fe20000400000 */
[----:B------:R-:W-:Y:S01]  /*b030*/  @!P2 IADD3.X R152, R16, R32, R15, P0, P3 ;  /* 0x000000201098a210 */ /* 0x000fe200007e640f */
[-C--:B------:R-:W-:Y:S01]  /*b040*/  FMUL R183, R183, R12.reuse ;  /* 0x0000000cb7b77220 */ /* 0x080fe20000400000 */
[----:B------:R-:W-:Y:S01]  /*b050*/  ISETP.LT.OR P0, PT, R30, 0x21, !P6 ;  /* 0x000000211e00780c */ /* 0x000fe20007701670 */
[-C--:B------:R-:W-:Y:S01]  /*b060*/  FMUL R206, R206, R12.reuse ;  /* 0x0000000ccece7220 */ /* 0x080fe20000400000 */
        /* <DEDUP_REMOVED lines=11> */
[----:B0-----:R-:W0:Y:S01]  /*b120*/  @!P0 LDC.64 R6, c[0x0][0x5c0] ;  /* 0x00017000ff068b82 */ /* 0x001e220000000a00 */
[----:B------:R-:W-:Y:S01]  /*b130*/  F2FP.SATFINITE.E4M3.F32.PACK_AB_MERGE_C R153, RZ, R153, RZ ;  /* 0x00000099ff99723e */ /* 0x000fe200048070ff */
        /* <DEDUP_REMOVED lines=19> */
[----:B------:R-:W-:Y:S01]  /*b270*/  FMUL R187, R187, R12 ;  /* 0x0000000cbbbb7220 */ /* 0x000fe20000400000 */
[----:B------:R-:W2:Y:S01]  /*b280*/  LDL.LU.64 R158, [R1+0x40] ;  /* 0x00004000019e7983 */ /* 0x000ea20000300a00 */
[----:B0-----:R-:W-:-:S02]  /*b290*/  @!P0 IADD3 R6, P3, R28, R6, RZ ;  /* 0x000000061c068210 */ /* 0x001fc40007f7e0ff */
[----:B------:R-:W-:Y:S01]  /*b2a0*/  ISETP.LT.OR P4, PT, R30, 0x21, !P1 ;  /* 0x000000211e00780c */ /* 0x000fe20004f81670 */
[----:B------:R-:W3:Y:S01]  /*b2b0*/  LDL.LU.64 R154, [R1+0x38] ;  /* 0x00003800019a7983 */ /* 0x000ee20000300a00 */
[----:B------:R-:W-:Y:S01]  /*b2c0*/  F2FP.SATFINITE.E4M3.F32.PACK_AB_MERGE_C R161, RZ, R148, RZ ;  /* 0x00000094ffa1723e */ /* 0x000fe200048070ff */
[----:B------:R-:W-:Y:S01]  /*b2d0*/  @!P0 IMAD.X R7, R32, 0x1, R7, P3 ;  /* 0x0000000120078824 */ /* 0x000fe200018e0607 */
[C---:B------:R-:W-:Y:S01]  /*b2e0*/  LOP3.LUT P5, RZ, R33.reuse, 0x100000, RZ, 0xc0, !PT ;  /* 0x0010000021ff7812 */ /* 0x040fe200078ac0ff */
[-C--:B------:R-:W-:Y:S01]  /*b2f0*/  FMUL R180, R180, R12.reuse ;  /* 0x0000000cb4b47220 */ /* 0x080fe20000400000 */
[----:B------:R-:W-:Y:S01]  /*b300*/  LOP3.LUT P2, RZ, R33, 0x800000, RZ, 0xc0, !PT ;  /* 0x0080000021ff7812 */ /* 0x000fe2000784c0ff */
[-C--:B------:R-:W-:Y:S01]  /*b310*/  FMUL R181, R181, R12.reuse ;  /* 0x0000000cb5b57220 */ /* 0x080fe20000400000 */
[----:B------:R0:W-:Y:S01]  /*b320*/  @!P0 STG.E.U8 desc[UR16][R6.64+0x20], R153 ;  /* 0x0000209906008986 */ /* 0x0001e2000c101110 */
[----:B------:R-:W-:Y:S01]  /*b330*/  ISETP.LT.OR P0, PT, R30, 0x22, !P6 ;  /* 0x000000221e00780c */ /* 0x000fe20007701670 */
[-C--:B------:R-:W-:Y:S01]  /*b340*/  FMUL R176, R176, R12.reuse ;  /* 0x0000000cb0b07220 */ /* 0x080fe20000400000 */
[----:B------:R-:W-:Y:S01]  /*b350*/  F2FP.SATFINITE.E4M3.F32.PACK_AB_MERGE_C R125, RZ, R125, RZ ;  /* 0x0000007dff7d723e */ /* 0x000fe200048070ff */
        /* <DEDUP_REMOVED lines=10> */
[----:B0-----:R-:W0:Y:S01]  /*b400*/  @!P0 LDC.64 R6, c[0x0][0x5c0] ;  /* 0x00017000ff068b82 */ /* 0x001e220000000a00 */
[----:B------:R-:W-:Y:S01]  /*b410*/  F2FP.SATFINITE.E4M3.F32.PACK_AB_MERGE_C R197, RZ, R197, RZ ;  /* 0x000000c5ffc5723e */ /* 0x000fe200048070ff */
[-C--:B------:R-:W-:Y:S01]  /*b420*/  FMUL R162, R162, R12.reuse ;  /* 0x0000000ca2a27220 */ /* 0x080fe20000400000 */
[----:B------:R-:W-:Y:S01]  /*b430*/  F2FP.SATFINITE.E4M3.F32.PACK_AB_MERGE_C R183, RZ, R183, RZ ;  /* 0x000000b7ffb7723e */ /* 0x000fe200048070ff */
[----:B------:R-:W-:Y:S01]  /*b440*/  FMUL R163, R163, R12 ;  /* 0x0000000ca3a37220 */ /* 0x000fe20000400000 */
[----:B------:R-:W-:-:S02]  /*b450*/  F2FP.SATFINITE.E4M3.F32.PACK_AB_MERGE_C R167, RZ, R167, RZ ;  /* 0x000000a7ffa7723e */ /* 0x000fc400048070ff */
[----:B------:R-:W-:Y:S02]  /*b460*/  F2FP.SATFINITE.E4M3.F32.PACK_AB_MERGE_C R157, RZ, R157, RZ ;  /* 0x0000009dff9d723e */ /* 0x000fe400048070ff */
[----:B------:R-:W-:Y:S02]  /*b470*/  F2FP.SATFINITE.E4M3.F32.PACK_AB_MERGE_C R149, RZ, R149, RZ ;  /* 0x00000095ff95723e */ /* 0x000fe400048070ff */
[----:B------:R-:W-:Y:S02]  /*b480*/  F2FP.SATFINITE.E4M3.F32.PACK_AB_MERGE_C R169, RZ, R169, RZ ;  /* 0x000000a9ffa9723e */ /* 0x000fe400048070ff */
[----:B------:R-:W-:Y:S02]  /*b490*/  F2FP.SATFINITE.E4M3.F32.PACK_AB_MERGE_C R191, RZ, R191, RZ ;  /* 0x000000bfffbf723e */ /* 0x000fe400048070ff */
[----:B------:R-:W-:Y:S02]  /*b4a0*/  F2FP.SATFINITE.E4M3.F32.PACK_AB_MERGE_C R203, RZ, R203, RZ ;  /* 0x000000cbffcb723e */ /* 0x000fe400048070ff */
[----:B------:R-:W-:-:S02]  /*b4b0*/  F2FP.SATFINITE.E4M3.F32.PACK_AB_MERGE_C R139, RZ, R139, RZ ;  /* 0x0000008bff8b723e */ /* 0x000fc400048070ff */
[----:B------:R-:W-:Y:S02]  /*b4c0*/  F2FP.SATFINITE.E4M3.F32.PACK_AB_MERGE_C R185, RZ, R185, RZ ;  /* 0x000000b9ffb9723e */ /* 0x000fe400048070ff */
[----:B------:R-:W-:Y:S02]  /*b4d0*/  F2FP.SATFINITE.E4M3.F32.PACK_AB_MERGE_C R209, RZ, R209, RZ ;  /* 0x000000d1ffd1723e */ /* 0x000fe400048070ff */
[----:B------:R-:W-:Y:S02]  /*b4e0*/  F2FP.SATFINITE.E4M3.F32.PACK_AB_MERGE_C R213, RZ, R213, RZ ;  /* 0x000000d5ffd5723e */ /* 0x000fe400048070ff */
[----:B0-----:R-:W-:Y:S02]  /*b4f0*/  @!P0 IADD3 R6, P3, R28, R6, RZ ;  /* 0x000000061c068210 */ /* 0x001fe40007f7e0ff */
[----:B------:R-:W-:Y:S02]  /*b500*/  F2FP.SATFINITE.E4M3.F32.PACK_AB_MERGE_C R211, RZ, R211, RZ ;  /* 0x000000d3ffd3723e */ /* 0x000fe400048070ff */
[----:B------:R-:W-:Y:S01]  /*b510*/  F2FP.SATFINITE.E4M3.F32.PACK_AB_MERGE_C R205, RZ, R205, RZ ;  /* 0x000000cdffcd723e */ /* 0x000fe200048070ff */
[----:B------:R-:W-:Y:S01]  /*b520*/  @!P0 IMAD.X R7, R32, 0x1, R7, P3 ;  /* 0x0000000120078824 */ /* 0x000fe200018e0607 */
[----:B------:R-:W-:-:S02]  /*b530*/  F2FP.SATFINITE.E4M3.F32.PACK_AB_MERGE_C R199, RZ, R199, RZ ;  /* 0x000000c7ffc7723e */ /* 0x000fc400048070ff */
[----:B------:R-:W-:Y:S02]  /*b540*/  F2FP.SATFINITE.E4M3.F32.PACK_AB_MERGE_C R193, RZ, R193, RZ ;  /* 0x000000c1ffc1723e */ /* 0x000fe400048070ff */
[----:B------:R0:W-:Y:S01]  /*b550*/  @!P0 STG.E.U8 desc[UR16][R6.64+0x21], R161 ;  /* 0x000021a106008986 */ /* 0x0001e2000c101110 */
[----:B------:R-:W-:Y:S02]  /*b560*/  @!P4 IADD3 R143, P0, P3, R19, R28, R18 ;  /* 0x0000001c138fc210 */ /* 0x000fe40007b1e012 */
[----:B------:R-:W-:Y:S02]  /*b570*/  F2FP.SATFINITE.E4M3.F32.PACK_AB_MERGE_C R189, RZ, R189, RZ ;  /* 0x000000bdffbd723e */ /* 0x000fe400048070ff */
[----:B------:R-:W-:Y:S02]  /*b580*/  @!P4 IADD3.X R164, R16, R32, R15, P0, P3 ;  /* 0x0000002010a4c210 */ /* 0x000fe400007e640f */
[----:B------:R-:W-:Y:S02]  /*b590*/  ISETP.LT.OR P4, PT, R30, 0x22, !P1 ;  /* 0x000000221e00780c */ /* 0x000fe40004f81670 */
[----:B------:R-:W-:-:S02]  /*b5a0*/  F2FP.SATFINITE.E4M3.F32.PACK_AB_MERGE_C R187, RZ, R187, RZ ;  /* 0x000000bbffbb723e */ /* 0x000fc400048070ff */
[----:B------:R-:W-:Y:S01]  /*b5b0*/  F2FP.SATFINITE.E4M3.F32.PACK_AB_MERGE_C R181, RZ, R181, RZ ;  /* 0x000000b5ffb5723e */ /* 0x000fe200048070ff */
[----:B0-----:R-:W-:Y:S01]  /*b5c0*/  FMUL R7, R145, R12 ;  /* 0x0000000c91077220 */ /* 0x001fe20000400000 */
[----:B------:R-:W-:Y:S02]  /*b5d0*/  F2FP.SATFINITE.E4M3.F32.PACK_AB_MERGE_C R161, RZ, R142, RZ ;  /* 0x0000008effa1723e */ /* 0x000fe400048070ff */
[----:B------:R-:W-:Y:S02]  /*b5e0*/  F2FP.SATFINITE.E4M3.F32.PACK_AB_MERGE_C R177, RZ, R177, RZ ;  /* 0x000000b1ffb1723e */ /* 0x000fe400048070ff */
[----:B------:R-:W-:Y:S02]  /*b5f0*/  F2FP.SATFINITE.E4M3.F32.PACK_AB_MERGE_C R7, RZ, R7, RZ ;  /* 0x00000007ff07723e */ /* 0x000fe400048070ff */
[----:B------:R-:W-:Y:S02]  /*b600*/  F2FP.SATFINITE.E4M3.F32.PACK_AB_MERGE_C R175, RZ, R175, RZ ;  /* 0x000000afffaf723e */ /* 0x000fe400048070ff */
[----:B------:R-:W-:Y:S01]  /*b610*/  @!P4 IADD3 R137, P0, P3, R19, R28, R18 ;  /* 0x0000001c1389c210 */ /* 0x000fe20007b1e012 */
[----:B------:R0:W-:Y:S01]  /*b620*/  @!P5 STG.E.U8 desc[UR16][R24.64+0x20], R7 ;  /* 0x000020071800d986 */ /* 0x0001e2000c101110 */
[----:B------:R-:W-:-:S02]  /*b630*/  ISETP.LT.OR P5, PT, R30, 0x29, !P1 ;  /* 0x000000291e00780c */ /* 0x000fc40004fa1670 */
[----:B------:R-:W-:Y:S01]  /*b640*/  @!P4 IADD3.X R148, R16, R32, R15, P0, P3 ;  /* 0x000000201094c210 */ /* 0x000fe200007e640f */
[----:B------:R-:W-:Y:S01]  /*b650*/  @!P2 STG.E.U8 desc[UR16][R26.64+0x21], R161 ;  /* 0x000021a11a00a986 */ /* 0x000fe2000c101110 */
[----:B------:R-:W-:Y:S02]  /*b660*/  ISETP.LT.OR P4, PT, R30, 0x2a, !P1 ;  /* 0x0000002a1e00780c */ /* 0x000fe40004f81670 */
[----:B------:R-:W-:Y:S02]  /*b670*/  F2FP.SATFINITE.E4M3.F32.PACK_AB_MERGE_C R171, RZ, R171, RZ ;  /* 0x000000abffab723e */ /* 0x000fe400048070ff */
[----:B------:R-:W-:-:S05]  /*b680*/  F2FP.SATFINITE.E4M3.F32.PACK_AB_MERGE_C R163, RZ, R163, RZ ;  /* 0x000000a3ffa3723e */ /* 0x000fca00048070ff */
[--C-:B------:R-:W-:Y:S02]  /*b690*/  @!P5 IADD3 R145, P0, P3, R19, R28, R18.reuse ;  /* 0x0000001c1391d210 */ /* 0x100fe40007b1e012 */
[----:B------:R-:W-:Y:S02]  /*b6a0*/  @P5 LOP3.LUT R11, R11, 0x10, RZ, 0xfc, !PT ;  /* 0x000000100b0b5812 */ /* 0x000fe400078efcff */
[C-C-:B------:R-:W-:Y:S02]  /*b6b0*/  @!P5 IADD3.X R168, R16.reuse, R32, R15.reuse, P0, P3 ;  /* 0x0000002010a8d210 */ /* 0x140fe400007e640f */
[----:B------:R-:W-:Y:S02]  /*b6c0*/  @!P4 IADD3 R153, P0, P3, R19, R28, R18 ;  /* 0x0000001c1399c210 */ /* 0x000fe40007b1e012 */
[----:B------:R-:W-:Y:S02]  /*b6d0*/  LOP3.LUT P5, RZ, R33, 0x80000000, RZ, 0xc0, !PT ;  /* 0x8000000021ff7812 */ /* 0x000fe400078ac0ff */
[----:B------:R-:W-:-:S02]  /*b6e0*/  @!P4 IADD3.X R142, R16, R32, R15, P0, P3 ;  /* 0x00000020108ec210 */ /* 0x000fc400007e640f */
[----:B------:R-:W-:Y:S02]  /*b6f0*/  ISETP.LT.OR P0, PT, R30, 0x29, !P6 ;  /* 0x000000291e00780c */ /* 0x000fe40007701670 */
[----:B------:R-:W-:-:S07]  /*b700*/  LOP3.LUT R11, R11, 0xfffff7ff, RZ, 0xc0, !PT ;  /* 0xfffff7ff0b0b7812 */ /* 0x000fce00078ec0ff */
[----:B------:R-:W-:-:S04]  /*b710*/  @P5 LOP3.LUT R11, R11, 0x800, RZ, 0xfc, !PT ;  /* 0x000008000b0b5812 */ /* 0x000fc800078efcff */
[----:B0-----:R-:W0:Y:S01]  /*b720*/  @!P0 LDC.64 R6, c[0x0][0x5c0] ;  /* 0x00017000ff068b82 */ /* 0x001e220000000a00 */
[----:B------:R-:W-:-:S04]  /*b730*/  LOP3.LUT R11, R11, 0xffffffdf, RZ, 0xc0, !PT ;  /* 0xffffffdf0b0b7812 */ /* 0x000fc800078ec0ff */
[----:B------:R-:W-:Y:S02]  /*b740*/  @P4 LOP3.LUT R11, R11, 0x20, RZ, 0xfc, !PT ;  /* 0x000000200b0b4812 */ /* 0x000fe400078efcff */
[----:B------:R-:W-:Y:S02]  /*b750*/  LOP3.LUT P4, RZ, R33, 0x40000000, RZ, 0xc0, !PT ;  /* 0x4000000021ff7812 */ /* 0x000fe4000788c0ff */
[----:B0-----:R-:W-:-:S05]  /*b760*/  @!P0 IADD3 R24, P3, R28, R6, RZ ;  /* 0x000000061c188210 */ /* 0x001fca0007f7e0ff */
[----:B------:R-:W-:-:S05]  /*b770*/  @!P0 IMAD.X R25, R32, 0x1, R7, P3 ;  /* 0x0000000120198824 */ /* 0x000fca00018e0607 */
[----:B------:R-:W-:Y:S01]  /*b780*/  @!P0 STG.E.U8 desc[UR16][R24.64+0x28], R125 ;  /* 0x0000287d18008986 */ /* 0x000fe2000c101110 */
[----:B------:R-:W-:-:S13]  /*b790*/  ISETP.LT.OR P0, PT, R30, 0x2a, !P6 ;  /* 0x0000002a1e00780c */ /* 0x000fda0007701670 */
[----:B------:R-:W0:Y:S02]  /*b7a0*/  @!P0 LDC.64 R6, c[0x0][0x5c0] ;  /* 0x00017000ff068b82 */ /* 0x000e240000000a00 */
[----:B0-----:R-:W-:-:S05]  /*b7b0*/  @!P0 IADD3 R6, P3, R28, R6, RZ ;  /* 0x000000061c068210 */ /* 0x001fca0007f7e0ff */
[----:B------:R-:W-:-:S05]  /*b7c0*/  @!P0 IMAD.X R7, R32, 0x1, R7, P3 ;  /* 0x0000000120078824 */ /* 0x000fca00018e0607 */
[----:B------:R0:W-:Y:S01]  /*b7d0*/  @!P0 STG.E.U8 desc[UR16][R6.64+0x29], R131 ;  /* 0x0000298306008986 */ /* 0x0001e2000c101110 */
[----:B------:R-:W-:Y:S02]  /*b7e0*/  ISETP.LT.OR P0, PT, R30, 0x31, !P1 ;  /* 0x000000311e00780c */ /* 0x000fe40004f01670 */
[----:B0-----:R-:W-:-:S11]  /*b7f0*/  F2FP.SATFINITE.E4M3.F32.PACK_AB_MERGE_C R131, RZ, R124, RZ ;  /* 0x0000007cff83723e */ /* 0x001fd600048070ff */
[----:B------:R-:W-:-:S04]  /*b800*/  @!P0 IADD3 R27, P2, P3, R19, R28, R18 ;  /* 0x0000001c131b8210 */ /* 0x000fc80007b5e012 */
[----:B------:R-:W-:Y:S02]  /*b810*/  @!P0 IADD3.X R26, R16, R32, R15, P2, P3 ;  /* 0x00000020101a8210 */ /* 0x000fe400017e640f */
[C---:B------:R-:W-:Y:S02]  /*b820*/  LOP3.LUT P2, RZ, R11.reuse, 0x2, RZ, 0xc0, !PT ;  /* 0x000000020bff7812 */ /* 0x040fe4000784c0ff */
[----:B------:R-:W-:Y:S02]  /*b830*/  LOP3.LUT R11, R11, 0xffffff7f, RZ, 0xc0, !PT ;  /* 0xffffff7f0b0b7812 */ /* 0x000fe400078ec0ff */
[----:B------:R-:W-:Y:S02]  /*b840*/  ISETP.LT.OR P3, PT, R30, 0x32, !P1 ;  /* 0x000000321e00780c */ /* 0x000fe40004f61670 */
[----:B------:R-:W-:-:S04]  /*b850*/  @P0 LOP3.LUT R11, R11, 0x80, RZ, 0xfc, !PT ;  /* 0x000000800b0b0812 */ /* 0x000fc800078efcff */
[C---:B------:R-:W-:Y:S02]  /*b860*/  LOP3.LUT P0, RZ, R11.reuse, 0x4, RZ, 0xc0, !PT ;  /* 0x000000040bff7812 */ /* 0x040fe4000780c0ff */
[----:B------:R-:W-:-:S04]  /*b870*/  LOP3.LUT R11, R11, 0xfffffeff, RZ, 0xc0, !PT ;  /* 0xfffffeff0b0b7812 */ /* 0x000fc800078ec0ff */
[----:B------:R-:W-:Y:S02]  /*b880*/  @P1 LOP3.LUT R11, R11, 0x100, RZ, 0xfc, !PT ;  /* 0x000001000b0b1812 */ /* 0x000fe400078efcff */
[----:B------:R-:W-:-:S04]  /*b890*/  @!P3 IADD3 R25, P1, P5, R19, R28, R18 ;  /* 0x0000001c1319b210 */ /* 0x000fc80007d3e012 */
[----:B------:R-:W-:Y:S01]  /*b8a0*/  @!P3 IADD3.X R24, R16, R32, R15, P1, P5 ;  /* 0x000000201018b210 */ /* 0x000fe20000fea40f */
[----:B------:R0:W-:Y:S01]  /*b8b0*/  @!P0 STG.E.U8 desc[UR16][R34.64+0x28], R21 ;  /* 0x0000281522008986 */ /* 0x0001e2000c101110 */
[----:B------:R-:W-:Y:S02]  /*b8c0*/  ISETP.LT.OR P0, PT, R30, 0x31, !P6 ;  /* 0x000000311e00780c */ /* 0x000fe40007701670 */
[C---:B------:R-:W-:Y:S02]  /*b8d0*/  LOP3.LUT P5, RZ, R11.reuse, 0x800, RZ, 0xc0, !PT ;  /* 0x000008000bff7812 */ /* 0x040fe400078ac0ff */
[----:B------:R-:W-:-:S04]  /*b8e0*/  LOP3.LUT R11, R11, 0xfffffdff, RZ, 0xc0, !PT ;  /* 0xfffffdff0b0b7812 */ /* 0x000fc800078ec0ff */
[----:B------:R-:W-:Y:S02]  /*b8f0*/  @P3 LOP3.LUT R11, R11, 0x200, RZ, 0xfc, !PT ;  /* 0x000002000b0b3812 */ /* 0x000fe400078efcff */
[----:B------:R-:W-:Y:S02]  /*b900*/  LOP3.LUT P3, RZ, R33, 0x8000000, RZ, 0xc0, !PT ;  /* 0x0800000021ff7812 */ /* 0x000fe4000786c0ff */
[----:B0-----:R-:W-:Y:S01]  /*b910*/  F2FP.SATFINITE.E4M3.F32.PACK_AB_MERGE_C R21, RZ, R140, RZ ;  /* 0x0000008cff15723e */ /* 0x001fe200048070ff */
[----:B------:R-:W0:Y:S02]  /*b920*/  @!P0 LDC.64 R6, c[0x0][0x5c0] ;  /* 0x00017000ff068b82 */ /* 0x000e240000000a00 */
[----:B------:R-:W-:Y:S01]  /*b930*/  @!P5 STG.E.U8 desc[UR16][R36.64+0x29], R131 ;  /* 0x000029832400d986 */ /* 0x000fe2000c101110 */
[----:B------:R-:W-:Y:S02]  /*b940*/  LOP3.LUT P5, RZ, R11, 0x1, RZ, 0xc0, !PT ;  /* 0x000000010bff7812 */ /* 0x000fe400078ac0ff */
[----:B0-----:R-:W-:-:S05]  /*b950*/  @!P0 IADD3 R124, P1, R28, R6, RZ ;  /* 0x000000061c7c8210 */ /* 0x001fca0007f3e0ff */
[----:B------:R-:W-:-:S05]  /*b960*/  @!P0 IMAD.X R125, R32, 0x1, R7, P1 ;  /* 0x00000001207d8824 */ /* 0x000fca00008e0607 */
[----:B------:R0:W-:Y:S01]  /*b970*/  @!P0 STG.E.U8 desc[UR16][R124.64+0x30], R133 ;  /* 0x000030857c008986 */ /* 0x0001e2000c101110 */
[----:B------:R-:W-:Y:S01]  /*b980*/  ISETP.LT.OR P0, PT, R30, 0x32, !P6 ;  /* 0x000000321e00780c */ /* 0x000fe20007701670 */
[-C--:B--2---:R-:W-:Y:S01]  /*b990*/  FMUL R158, R158, R12.reuse ;  /* 0x0000000c9e9e7220 */ /* 0x084fe20000400000 */
[-C--:B------:R-:W-:Y:S01]  /*b9a0*/  FMUL R159, R159, R12.reuse ;  /* 0x0000000c9f9f7220 */ /* 0x080fe20000400000 */
[----:B---3--:R-:W-:-:S04]  /*b9b0*/  FMUL R154, R154, R12 ;  /* 0x0000000c9a9a7220 */ /* 0x008fc80000400000 */
[----:B------:R-:W-:Y:S02]  /*b9c0*/  F2FP.SATFINITE.E4M3.F32.PACK_AB_MERGE_C R159, RZ, R159, RZ ;  /* 0x0000009fff9f723e */ /* 0x000fe400048070ff */
[----:B0-----:R-:W-:-:S04]  /*b9d0*/  F2FP.SATFINITE.E4M3.F32.PACK_AB_MERGE_C R125, RZ, R178, RZ ;  /* 0x000000b2ff7d723e */ /* 0x001fc800048070ff */
[----:B------:R-:W0:Y:S01]  /*b9e0*/  @!P0 LDC.64 R6, c[0x0][0x5c0] ;  /* 0x00017000ff068b82 */ /* 0x000e220000000a00 */
[----:B------:R-:W-:Y:S02]  /*b9f0*/  F2FP.SATFINITE.E4M3.F32.PACK_AB_MERGE_C R154, RZ, R154, RZ ;  /* 0x0000009aff9a723e */ /* 0x000fe400048070ff */
[----:B0-----:R-:W-:-:S05]  /*ba00*/  @!P0 IADD3 R34, P1, R28, R6, RZ ;  /* 0x000000061c228210 */ /* 0x001fca0007f3e0ff */
[----:B------:R-:W-:-:S05]  /*ba10*/  @!P0 IMAD.X R35, R32, 0x1, R7, P1 ;  /* 0x0000000120238824 */ /* 0x000fca00008e0607 */
[----:B------:R0:W-:Y:S01]  /*ba20*/  @!P0 STG.E.U8 desc[UR16][R34.64+0x31], R21 ;  /* 0x0000311522008986 */ /* 0x0001e2000c101110 */
[C---:B------:R-:W-:Y:S02]  /*ba30*/  ISETP.LT.OR P0, PT, R30.reuse, 0x39, !P6 ;  /* 0x000000391e00780c */ /* 0x040fe40007701670 */
[----:B------:R-:W-:Y:S01]  /*ba40*/  ISETP.LT.OR P6, PT, R30, 0x3a, !P6 ;  /* 0x0000003a1e00780c */ /* 0x000fe200077c1670 */
[----:B------:R1:W-:Y:S01]  /*ba50*/  @!P2 STG.E.U8 desc[UR16][R38.64+0x30], R165 ;  /* 0x000030a52600a986 */ /* 0x0003e2000c101110 */
[----:B------:R-:W-:-:S03]  /*ba60*/  LOP3.LUT P2, RZ, R33, 0x10000000, RZ, 0xc0, !PT ;  /* 0x1000000021ff7812 */ /* 0x000fc6000784c0ff */
[----:B------:R-:W-:Y:S01]  /*ba70*/  @!P4 STG.E.U8 desc[UR16][R40.64+0x31], R125 ;  /* 0x0000317d2800c986 */ /* 0x000fe2000c101110 */
[----:B------:R-:W-:Y:S02]  /*ba80*/  LOP3.LUT P4, RZ, R29, 0x8000000, RZ, 0xc0, !PT ;  /* 0x080000001dff7812 */ /* 0x000fe4000788c0ff */
[----:B0-----:R-:W-:-:S03]  /*ba90*/  F2FP.SATFINITE.E4M3.F32.PACK_AB_MERGE_C R35, RZ, R136, RZ ;  /* 0x00000088ff23723e */ /* 0x001fc600048070ff */
[----:B------:R-:W0:Y:S01]  /*baa0*/  @!P0 LDC.64 R6, c[0x0][0x5c0] ;  /* 0x00017000ff068b82 */ /* 0x000e220000000a00 */
[----:B-1----:R-:W-:Y:S02]  /*bab0*/  F2FP.SATFINITE.E4M3.F32.PACK_AB_MERGE_C R39, RZ, R206, RZ ;  /* 0x000000ceff27723e */ /* 0x002fe400048070ff */
[----:B0-----:R-:W-:-:S05]  /*bac0*/  @!P0 IADD3 R36, P1, R28, R6, RZ ;  /* 0x000000061c248210 */ /* 0x001fca0007f3e0ff */
[----:B------:R-:W-:Y:S01]  /*bad0*/  @!P0 IMAD.X R37, R32, 0x1, R7, P1 ;  /* 0x0000000120258824 */ /* 0x000fe200008e0607 */
[----:B------:R-:W-:Y:S01]  /*bae0*/  LOP3.LUT P1, RZ, R33, 0x4000000, RZ, 0xc0, !PT ;  /* 0x0400000021ff7812 */ /* 0x000fe2000782c0ff */
[----:B------:R-:W0:Y:S03]  /*baf0*/  @!P6 LDC.64 R6, c[0x0][0x5c0] ;  /* 0x00017000ff06eb82 */ /* 0x000e260000000a00 */
[----:B------:R1:W-:Y:S01]  /*bb00*/  @!P0 STG.E.U8 desc[UR16][R36.64+0x38], R207 ;  /* 0x000038cf24008986 */ /* 0x0003e2000c101110 */
[----:B------:R-:W-:Y:S02]  /*bb10*/  P2R R21, PR, RZ, 0x2 ;  /* 0x00000002ff157803 */ /* 0x000fe40000000000 */
[----:B------:R-:W-:Y:S02]  /*bb20*/  LOP3.LUT P1, RZ, R29, 0x4000000, RZ, 0xc0, !PT ;  /* 0x040000001dff7812 */ /* 0x000fe4000782c0ff */
[----:B-1----:R-:W-:-:S02]  /*bb30*/  F2FP.SATFINITE.E4M3.F32.PACK_AB_MERGE_C R37, RZ, R160, RZ ;  /* 0x000000a0ff25723e */ /* 0x002fc400048070ff */
[----:B0-----:R-:W-:-:S05]  /*bb40*/  @!P6 IADD3 R6, P0, R28, R6, RZ ;  /* 0x000000061c06e210 */ /* 0x001fca0007f1e0ff */
[----:B------:R-:W-:Y:S01]  /*bb50*/  @!P6 IMAD.X R7, R32, 0x1, R7, P0 ;  /* 0x000000012007e824 */ /* 0x000fe200000e0607 */
[----:B------:R-:W-:-:S04]  /*bb60*/  LOP3.LUT P0, RZ, R33, 0x2000000, RZ, 0xc0, !PT ;  /* 0x0200000021ff7812 */ /* 0x000fc8000780c0ff */
[----:B------:R0:W-:Y:S01]  /*bb70*/  @!P6 STG.E.U8 desc[UR16][R6.64+0x39], R35 ;  /* 0x000039230600e986 */ /* 0x0001e2000c101110 */
[----:B------:R-:W-:-:S03]  /*bb80*/  LOP3.LUT P6, RZ, R33, 0x20000000, RZ, 0xc0, !PT ;  /* 0x2000000021ff7812 */ /* 0x000fc600078cc0ff */
[----:B------:R-:W-:Y:S01]  /*bb90*/  @!P5 STG.E.U8 desc[UR16][R42.64+0x38], R197 ;  /* 0x000038c52a00d986 */ /* 0x000fe2000c101110 */
[C---:B------:R-:W-:Y:S01]  /*bba0*/  LOP3.LUT P5, RZ, R29.reuse, 0x2000000, RZ, 0xc0, !PT ;  /* 0x020000001dff7812 */ /* 0x040fe200078ac0ff */
[----:B0-----:R-:W0:Y:S08]  /*bbb0*/  @!P4 LDC.64 R6, c[0x0][0x5c0] ;  /* 0x00017000ff06cb82 */ /* 0x001e300000000a00 */
[----:B------:R-:W-:Y:S04]  /*bbc0*/  @!P6 STG.E.U8 desc[UR16][R44.64+0x39], R37 ;  /* 0x000039252c00e986 */ /* 0x000fe8000c101110 */
[----:B------:R-:W-:Y:S01]  /*bbd0*/  @!P2 STG.E.U8 desc[UR16][R46.64], R183 ;  /* 0x000000b72e00a986 */ /* 0x000fe2000c101110 */
[----:B------:R-:W-:-:S03]  /*bbe0*/  LOP3.LUT P2, RZ, R29, 0x1000000, RZ, 0xc0, !PT ;  /* 0x010000001dff7812 */ /* 0x000fc6000784c0ff */
[----:B------:R1:W-:Y:S01]  /*bbf0*/  @!P3 STG.E.U8 desc[UR16][R48.64+0x1], R39 ;  /* 0x000001273000b986 */ /* 0x0003e2000c101110 */
[----:B------:R-:W-:Y:S02]  /*bc00*/  LOP3.LUT P3, RZ, R33, 0x400000, RZ, 0xc0, !PT ;  /* 0x0040000021ff7812 */ /* 0x000fe4000786c0ff */
[----:B-1----:R-:W-:Y:S02]  /*bc10*/  F2FP.SATFINITE.E4M3.F32.PACK_AB_MERGE_C R39, RZ, R194, RZ ;  /* 0x000000c2ff27723e */ /* 0x002fe400048070ff */
[----:B0-----:R-:W-:-:S05]  /*bc20*/  @!P4 IADD3 R34, P6, R89, R6, RZ ;  /* 0x000000065922c210 */ /* 0x001fca0007fde0ff */
[----:B------:R-:W-:Y:S02]  /*bc30*/  @!P4 IMAD.X R35, R88, 0x1, R7, P6 ;  /* 0x000000015823c824 */ /* 0x000fe400030e0607 */
[----:B------:R-:W0:Y:S03]  /*bc40*/  @!P1 LDC.64 R6, c[0x0][0x5c0] ;  /* 0x00017000ff069b82 */ /* 0x000e260000000a00 */
[----:B------:R1:W-:Y:S01]  /*bc50*/  @!P4 STG.E.U8 desc[UR16][R34.64], R167 ;  /* 0x000000a72200c986 */ /* 0x0003e2000c101110 */
[----:B------:R-:W-:Y:S02]  /*bc60*/  LOP3.LUT P4, RZ, R29, 0x800000, RZ, 0xc0, !PT ;  /* 0x008000001dff7812 */ /* 0x000fe4000788c0ff */
[----:B0-----:R-:W-:-:S05]  /*bc70*/  @!P1 IADD3 R36, P6, R87, R6, RZ ;  /* 0x0000000657249210 */ /* 0x001fca0007fde0ff */
[----:B------:R-:W-:Y:S01]  /*bc80*/  @!P1 IMAD.X R37, R86, 0x1, R7, P6 ;  /* 0x0000000156259824 */ /* 0x000fe200030e0607 */
[----:B------:R-:W-:Y:S01]  /*bc90*/  LOP3.LUT P6, RZ, R29, 0x4000000, RZ, 0xc0, !PT ;  /* 0x040000001dff7812 */ /* 0x000fe200078cc0ff */
[----:B------:R-:W1:Y:S01]  /*bca0*/  @!P5 LDC.64 R6, c[0x0][0x5c0] ;  /* 0x00017000ff06db82 */ /* 0x000e620000000a00 */
[----:B------:R-:W-:Y:S02]  /*bcb0*/  ISETP.NE.AND P1, PT, R21, RZ, PT ;  /* 0x000000ff1500720c */ /* 0x000fe40003f25270 */
[----:B------:R-:W-:-:S09]  /*bcc0*/  F2FP.SATFINITE.E4M3.F32.PACK_AB_MERGE_C R21, RZ, R146, RZ ;  /* 0x00000092ff15723e */ /* 0x000fd200048070ff */
[----:B------:R0:W-:Y:S04]  /*bcd0*/  @!P6 STG.E.U8 desc[UR16][R36.64+0x1], R21 ;  /* 0x000001152400e986 */ /* 0x0001e8000c101110 */
[----:B------:R-:W-:Y:S01]  /*bce0*/  @!P1 STG.E.U8 desc[UR16][R50.64+0x8], R157 ;  /* 0x0000089d32009986 */ /* 0x000fe2000c101110 */
[----:B------:R-:W-:-:S03]  /*bcf0*/  LOP3.LUT P1, RZ, R29, 0x400000, RZ, 0xc0, !PT ;  /* 0x004000001dff7812 */ /* 0x000fc6000782c0ff */
[----:B------:R2:W-:Y:S01]  /*bd00*/  @!P0 STG.E.U8 desc[UR16][R52.64+0x9], R39 ;  /* 0x0000092734008986 */ /* 0x0005e2000c101110 */
[----:B------:R-:W-:Y:S02]  /*bd10*/  LOP3.LUT P0, RZ, R33, 0x200000, RZ, 0xc0, !PT ;  /* 0x0020000021ff7812 */ /* 0x000fe4000780c0ff */
[----:B-1----:R-:W-:Y:S02]  /*bd20*/  @!P5 IADD3 R34, P6, R85, R6, RZ ;  /* 0x000000065522d210 */ /* 0x002fe40007fde0ff */
[----:B0-----:R-:W-:-:S03]  /*bd30*/  F2FP.SATFINITE.E4M3.F32.PACK_AB_MERGE_C R21, RZ, R156, RZ ;  /* 0x0000009cff15723e */ /* 0x001fc600048070ff */
[----:B------:R-:W-:Y:S02]  /*bd40*/  @!P5 IMAD.X R35, R84, 0x1, R7, P6 ;  /* 0x000000015423d824 */ /* 0x000fe400030e0607 */
[----:B------:R-:W0:Y:S01]  /*bd50*/  @!P2 LDC.64 R6, c[0x0][0x5c0] ;  /* 0x00017000ff06ab82 */ /* 0x000e220000000a00 */
[----:B--2---:R-:W-:Y:S02]  /*bd60*/  F2FP.SATFINITE.E4M3.F32.PACK_AB_MERGE_C R39, RZ, R174, RZ ;  /* 0x000000aeff27723e */ /* 0x004fe400048070ff */
[----:B------:R-:W-:Y:S01]  /*bd70*/  @!P5 STG.E.U8 desc[UR16][R34.64+0x8], R149 ;  /* 0x000008952200d986 */ /* 0x000fe2000c101110 */
[----:B------:R-:W-:Y:S02]  /*bd80*/  LOP3.LUT P5, RZ, R33, 0x80000, RZ, 0xc0, !PT ;  /* 0x0008000021ff7812 */ /* 0x000fe400078ac0ff */
[----:B0-----:R-:W-:-:S05]  /*bd90*/  @!P2 IADD3 R36, P6, R83, R6, RZ ;  /* 0x000000065324a210 */ /* 0x001fca0007fde0ff */
[----:B------:R-:W-:Y:S01]  /*bda0*/  @!P2 IMAD.X R37, R82, 0x1, R7, P6 ;  /* 0x000000015225a824 */ /* 0x000fe200030e0607 */
[----:B------:R-:W-:Y:S01]  /*bdb0*/  LOP3.LUT P6, RZ, R33, 0x1000000, RZ, 0xc0, !PT ;  /* 0x0100000021ff7812 */ /* 0x000fe200078cc0ff */
[----:B------:R-:W0:Y:S03]  /*bdc0*/  @!P4 LDC.64 R6, c[0x0][0x5c0] ;  /* 0x00017000ff06cb82 */ /* 0x000e260000000a00 */
[----:B------:R1:W-:Y:S01]  /*bdd0*/  @!P2 STG.E.U8 desc[UR16][R36.64+0x9], R21 ;  /* 0x000009152400a986 */ /* 0x0003e2000c101110 */
[----:B------:R-:W-:-:S08]  /*bde0*/  LOP3.LUT P2, RZ, R11, 0x400, RZ, 0xc0, !PT ;  /* 0x000004000bff7812 */ /* 0x000fd0000784c0ff */
[----:B------:R-:W-:Y:S01]  /*bdf0*/  @!P6 STG.E.U8 desc[UR16][R54.64+0x10], R169 ;  /* 0x000010a93600e986 */ /* 0x000fe2000c101110 */
[----:B-1----:R-:W-:-:S03]  /*be00*/  F2FP.SATFINITE.E4M3.F32.PACK_AB_MERGE_C R21, RZ, R190, RZ ;  /* 0x000000beff15723e */ /* 0x002fc600048070ff */
[----:B------:R1:W-:Y:S01]  /*be10*/  @!P3 STG.E.U8 desc[UR16][R56.64+0x11], R39 ;  /* 0x000011273800b986 */ /* 0x0003e2000c101110 */
[----:B------:R-:W-:Y:S02]  /*be20*/  LOP3.LUT P3, RZ, R33, 0x20000, RZ, 0xc0, !PT ;  /* 0x0002000021ff7812 */ /* 0x000fe4000786c0ff */
[----:B0-----:R-:W-:Y:S02]  /*be30*/  @!P4 IADD3 R34, P6, R81, R6, RZ ;  /* 0x000000065122c210 */ /* 0x001fe40007fde0ff */
[----:B-1----:R-:W-:-:S03]  /*be40*/  F2FP.SATFINITE.E4M3.F32.PACK_AB_MERGE_C R39, RZ, R210, RZ ;  /* 0x000000d2ff27723e */ /* 0x002fc600048070ff */
[----:B------:R-:W-:Y:S02]  /*be50*/  @!P4 IMAD.X R35, R80, 0x1, R7, P6 ;  /* 0x000000015023c824 */ /* 0x000fe400030e0607 */
[----:B------:R-:W0:Y:S03]  /*be60*/  @!P1 LDC.64 R6, c[0x0][0x5c0] ;  /* 0x00017000ff069b82 */ /* 0x000e260000000a00 */
[----:B------:R-:W-:Y:S01]  /*be70*/  @!P4 STG.E.U8 desc[UR16][R34.64+0x10], R191 ;  /* 0x000010bf2200c986 */ /* 0x000fe2000c101110 */
[----:B------:R-:W-:-:S04]  /*be80*/  LOP3.LUT P4, RZ, R33, 0x40000, RZ, 0xc0, !PT ;  /* 0x0004000021ff7812 */ /* 0x000fc8000788c0ff */
[----:B------:R-:W-:Y:S02]  /*be90*/  P2R R38, PR, RZ, 0x10 ;  /* 0x00000010ff267803 */ /* 0x000fe40000000000 */
[----:B------:R-:W-:Y:S02]  /*bea0*/  LOP3.LUT P4, RZ, R29, 0x100000, RZ, 0xc0, !PT ;  /* 0x001000001dff7812 */ /* 0x000fe4000788c0ff */
[----:B0-----:R-:W-:-:S05]  /*beb0*/  @!P1 IADD3 R36, P6, R79, R6, RZ ;  /* 0x000000064f249210 */ /* 0x001fca0007fde0ff */
[----:B------:R-:W-:Y:S02]  /*bec0*/  @!P1 IMAD.X R37, R76, 0x1, R7, P6 ;  /* 0x000000014c259824 */ /* 0x000fe400030e0607 */
[----:B------:R-:W0:Y:S03]  /*bed0*/  @!P2 LDC.64 R6, c[0x0][0x5c0] ;  /* 0x00017000ff06ab82 */ /* 0x000e260000000a00 */
[----:B------:R1:W-:Y:S01]  /*bee0*/  @!P1 STG.E.U8 desc[UR16][R36.64+0x11], R21 ;  /* 0x0000111524009986 */ /* 0x0003e2000c101110 */
[----:B------:R-:W-:-:S03]  /*bef0*/  LOP3.LUT P1, RZ, R29, 0x80000, RZ, 0xc0, !PT ;  /* 0x000800001dff7812 */ /* 0x000fc6000782c0ff */
[----:B------:R-:W-:Y:S01]  /*bf00*/  @!P0 STG.E.U8 desc[UR16][R58.64+0x18], R203 ;  /* 0x000018cb3a008986 */ /* 0x000fe2000c101110 */
[----:B------:R-:W-:-:S03]  /*bf10*/  LOP3.LUT P0, RZ, R33, 0x10000, RZ, 0xc0, !PT ;  /* 0x0001000021ff7812 */ /* 0x000fc6000780c0ff */
[----:B------:R2:W-:Y:S01]  /*bf20*/  @!P5 STG.E.U8 desc[UR16][R60.64+0x19], R39 ;  /* 0x000019273c00d986 */ /* 0x0005e2000c101110 */
[----:B------:R-:W-:Y:S02]  /*bf30*/  P2R R40, PR, RZ, 0x1 ;  /* 0x00000001ff287803 */ /* 0x000fe40000000000 */
[C---:B------:R-:W-:Y:S02]  /*bf40*/  LOP3.LUT P0, RZ, R29.reuse, 0x40000, RZ, 0xc0, !PT ;  /* 0x000400001dff7812 */ /* 0x040fe4000780c0ff */
[----:B-1----:R-:W-:Y:S02]  /*bf50*/  F2FP.SATFINITE.E4M3.F32.PACK_AB_MERGE_C R21, RZ, R170, RZ ;  /* 0x000000aaff15723e */ /* 0x002fe400048070ff */
[----:B------:R-:W-:Y:S02]  /*bf60*/  LOP3.LUT P5, RZ, R29, 0x20000, RZ, 0xc0, !PT ;  /* 0x000200001dff7812 */ /* 0x000fe400078ac0ff */
[----:B--2---:R-:W-:Y:S02]  /*bf70*/  F2FP.SATFINITE.E4M3.F32.PACK_AB_MERGE_C R39, RZ, R196, RZ ;  /* 0x000000c4ff27723e */ /* 0x004fe400048070ff */
        /* <DEDUP_REMOVED lines=9> */
[----:B------:R-:W-:-:S11]  /*c010*/  ISETP.NE.AND P4, PT, R38, RZ, PT ;  /* 0x000000ff2600720c */ /* 0x000fd60003f85270 */
        /* <DEDUP_REMOVED lines=20> */
[----:B------:R-:W-:Y:S01]  /*c160*/  @!P2 STG.E.U8 desc[UR16][R68.64+0x29], R39 ;  /* 0x000029274400a986 */ /* 0x000fe2000c101110 */
[----:B------:R-:W-:Y:S02]  /*c170*/  LOP3.LUT P2, RZ, R33, 0x1000, RZ, 0xc0, !PT ;  /* 0x0000100021ff7812 */ /* 0x000fe4000784c0ff */
[----:B-1----:R-:W-:Y:S02]  /*c180*/  @!P5 IADD3 R34, P6, R95, R6, RZ ;  /* 0x000000065f22d210 */ /* 0x002fe40007fde0ff */
[----:B0-----:R-:W-:-:S03]  /*c190*/  F2FP.SATFINITE.E4M3.F32.PACK_AB_MERGE_C R21, RZ, R200, RZ ;  /* 0x000000c8ff15723e */ /* 0x001fc600048070ff */
[----:B------:R-:W-:Y:S02]  /*c1a0*/  @!P5 IMAD.X R35, R94, 0x1, R7, P6 ;  /* 0x000000015e23d824 */ /* 0x000fe400030e0607 */
[----:B------:R-:W0:Y:S03]  /*c1b0*/  @!P4 LDC.64 R6, c[0x0][0x5c0] ;  /* 0x00017000ff06cb82 */ /* 0x000e260000000a00 */
[----:B------:R1:W-:Y:S01]  /*c1c0*/  @!P5 STG.E.U8 desc[UR16][R34.64+0x28], R211 ;  /* 0x000028d32200d986 */ /* 0x0003e2000c101110 */
[----:B------:R-:W-:-:S04]  /*c1d0*/  LOP3.LUT P5, RZ, R29, 0x4000, RZ, 0xc0, !PT ;  /* 0x000040001dff7812 */ /* 0x000fc800078ac0ff */
[----:B-1----:R-:W1:Y:S01]  /*c1e0*/  @!P1 LDC.64 R34, c[0x0][0x5c0] ;  /* 0x00017000ff229b82 */ /* 0x002e620000000a00 */
[----:B0-----:R-:W-:-:S05]  /*c1f0*/  @!P4 IADD3 R6, P6, R99, R6, RZ ;  /* 0x000000066306c210 */ /* 0x001fca0007fde0ff */
[----:B------:R-:W-:Y:S01]  /*c200*/  @!P4 IMAD.X R7, R98, 0x1, R7, P6 ;  /* 0x000000016207c824 */ /* 0x000fe200030e0607 */
[----:B------:R-:W-:-:S04]  /*c210*/  LOP3.LUT P6, RZ, R33, 0x2000, RZ, 0xc0, !PT ;  /* 0x0000200021ff7812 */ /* 0x000fc800078cc0ff */
[----:B------:R0:W-:Y:S01]  /*c220*/  @!P4 STG.E.U8 desc[UR16][R6.64+0x29], R21 ;  /* 0x000029150600c986 */ /* 0x0001e2000c101110 */
[----:B------:R-:W-:Y:S02]  /*c230*/  LOP3.LUT P4, RZ, R29, 0x8, RZ, 0xc0, !PT ;  /* 0x000000081dff7812 */ /* 0x000fe4000788c0ff */
[----:B------:R-:W-:Y:S01]  /*c240*/  F2FP.SATFINITE.E4M3.F32.PACK_AB_MERGE_C R29, RZ, R198, RZ ;  /* 0x000000c6ff1d723e */ /* 0x000fe200048070ff */
[----:B------:R-:W-:Y:S01]  /*c250*/  @!P3 STG.E.U8 desc[UR16][R70.64+0x30], R205 ;  /* 0x000030cd4600b986 */ /* 0x000fe2000c101110 */
[-C--:B------:R-:W-:Y:S01]  /*c260*/  FMUL R155, R155, R12.reuse ;  /* 0x0000000c9b9b7220 */ /* 0x080fe20000400000 */
[-C--:B------:R-:W-:Y:S01]  /*c270*/  FMUL R144, R144, R12.reuse ;  /* 0x0000000c90907220 */ /* 0x080fe20000400000 */
[-C--:B------:R-:W-:Y:S01]  /*c280*/  FMUL R147, R147, R12.reuse ;  /* 0x0000000c93937220 */ /* 0x080fe20000400000 */
[----:B------:R-:W-:Y:S01]  /*c290*/  FMUL R138, R138, R12 ;  /* 0x0000000c8a8a7220 */ /* 0x000fe20000400000 */
[----:B------:R2:W-:Y:S01]  /*c2a0*/  @!P6 STG.E.U8 desc[UR16][R72.64+0x31], R29 ;  /* 0x0000311d4800e986 */ /* 0x0005e2000c101110 */
[----:B-1----:R-:W-:Y:S01]  /*c2b0*/  @!P1 IADD3 R34, P6, R101, R34, RZ ;  /* 0x0000002265229210 */ /* 0x002fe20007fde0ff */
[----:B0-----:R-:W0:Y:S01]  /*c2c0*/  @!P0 LDC.64 R6, c[0x0][0x5c0] ;  /* 0x00017000ff068b82 */ /* 0x001e220000000a00 */
[----:B------:R-:W-:-:S03]  /*c2d0*/  F2FP.SATFINITE.E4M3.F32.PACK_AB_MERGE_C R21, RZ, R192, RZ ;  /* 0x000000c0ff15723e */ /* 0x000fc600048070ff */
[----:B------:R-:W-:Y:S02]  /*c2e0*/  @!P1 IMAD.X R35, R100, 0x1, R35, P6 ;  /* 0x0000000164239824 */ /* 0x000fe400030e0623 */
[-C--:B------:R-:W-:Y:S01]  /*c2f0*/  FMUL R141, R141, R12.reuse ;  /* 0x0000000c8d8d7220 */ /* 0x080fe20000400000 */
[-C--:B------:R-:W-:Y:S01]  /*c300*/  FMUL R132, R132, R12.reuse ;  /* 0x0000000c84847220 */ /* 0x080fe20000400000 */
[-C--:B------:R-:W-:Y:S01]  /*c310*/  FMUL R129, R129, R12.reuse ;  /* 0x0000000c81817220 */ /* 0x080fe20000400000 */
[----:B------:R-:W-:Y:S01]  /*c320*/  FMUL R130, R130, R12 ;  /* 0x0000000c82827220 */ /* 0x000fe20000400000 */
[----:B------:R1:W-:Y:S01]  /*c330*/  @!P1 STG.E.U8 desc[UR16][R34.64+0x30], R199 ;  /* 0x000030c722009986 */ /* 0x0003e2000c101110 */
[----:B--2---:R-:W-:Y:S02]  /*c340*/  F2FP.SATFINITE.E4M3.F32.PACK_AB_MERGE_C R29, RZ, R188, RZ ;  /* 0x000000bcff1d723e */ /* 0x004fe400048070ff */
[C---:B------:R-:W-:Y:S02]  /*c350*/  LOP3.LUT P1, RZ, R11.reuse, 0x100, RZ, 0xc0, !PT ;  /* 0x000001000bff7812 */ /* 0x040fe4000782c0ff */
[----:B------:R-:W-:Y:S01]  /*c360*/  LOP3.LUT P3, RZ, R11, 0x200, RZ, 0xc0, !PT ;  /* 0x000002000bff7812 */ /* 0x000fe2000786c0ff */
[----:B-1----:R-:W1:Y:S01]  /*c370*/  @!P5 LDC.64 R34, c[0x0][0x5c0] ;  /* 0x00017000ff22db82 */ /* 0x002e620000000a00 */
[----:B0-----:R-:W-:-:S05]  /*c380*/  @!P0 IADD3 R6, P6, R105, R6, RZ ;  /* 0x0000000669068210 */ /* 0x001fca0007fde0ff */
[----:B------:R-:W-:Y:S01]  /*c390*/  @!P0 IMAD.X R7, R104, 0x1, R7, P6 ;  /* 0x0000000168078824 */ /* 0x000fe200030e0607 */
[----:B------:R-:W-:-:S04]  /*c3a0*/  LOP3.LUT P6, RZ, R33, 0x800, RZ, 0xc0, !PT ;  /* 0x0000080021ff7812 */ /* 0x000fc800078cc0ff */
[----:B------:R0:W-:Y:S01]  /*c3b0*/  @!P0 STG.E.U8 desc[UR16][R6.64+0x31], R21 ;  /* 0x0000311506008986 */ /* 0x0001e2000c101110 */
[----:B------:R-:W-:Y:S02]  /*c3c0*/  F2FP.SATFINITE.E4M3.F32.PACK_AB_MERGE_C R155, RZ, R155, RZ ;  /* 0x0000009bff9b723e */ /* 0x000fe400048070ff */
[----:B------:R-:W-:Y:S01]  /*c3d0*/  F2FP.SATFINITE.E4M3.F32.PACK_AB_MERGE_C R144, RZ, R144, RZ ;  /* 0x00000090ff90723e */ /* 0x000fe200048070ff */
[----:B------:R-:W-:Y:S01]  /*c3e0*/  @!P2 STG.E.U8 desc[UR16][R74.64+0x38], R193 ;  /* 0x000038c14a00a986 */ /* 0x000fe2000c101110 */
[----:B------:R-:W-:Y:S02]  /*c3f0*/  LOP3.LUT P2, RZ, R11, 0x40, RZ, 0xc0, !PT ;  /* 0x000000400bff7812 */ /* 0x000fe4000784c0ff */
[----:B------:R-:W-:Y:S02]  /*c400*/  F2FP.SATFINITE.E4M3.F32.PACK_AB_MERGE_C R147, RZ, R147, RZ ;  /* 0x00000093ff93723e */ /* 0x000fe400048070ff */
[----:B------:R2:W-:Y:S01]  /*c410*/  @!P6 STG.E.U8 desc[UR16][R214.64+0x39], R29 ;  /* 0x0000391dd600e986 */ /* 0x0005e2000c101110 */
[----:B-1----:R-:W-:Y:S01]  /*c420*/  @!P5 IADD3 R34, P6, R103, R34, RZ ;  /* 0x000000226722d210 */ /* 0x002fe20007fde0ff */
[----:B0-----:R-:W0:Y:S01]  /*c430*/  @!P4 LDC.64 R6, c[0x0][0x5c0] ;  /* 0x00017000ff06cb82 */ /* 0x001e220000000a00 */
[----:B------:R-:W-:-:S03]  /*c440*/  F2FP.SATFINITE.E4M3.F32.PACK_AB_MERGE_C R21, RZ, R182, RZ ;  /* 0x000000b6ff15723e */ /* 0x000fc600048070ff */
[----:B------:R-:W-:Y:S01]  /*c450*/  @!P5 IMAD.X R35, R102, 0x1, R35, P6 ;  /* 0x000000016623d824 */ /* 0x000fe200030e0623 */
[----:B------:R-:W-:Y:S02]  /*c460*/  F2FP.SATFINITE.E4M3.F32.PACK_AB_MERGE_C R141, RZ, R141, RZ ;  /* 0x0000008dff8d723e */ /* 0x000fe400048070ff */
[----:B------:R-:W-:Y:S02]  /*c470*/  F2FP.SATFINITE.E4M3.F32.PACK_AB_MERGE_C R129, RZ, R129, RZ ;  /* 0x00000081ff81723e */ /* 0x000fe400048070ff */
[----:B------:R-:W-:Y:S01]  /*c480*/  @!P5 STG.E.U8 desc[UR16][R34.64+0x38], R189 ;  /* 0x000038bd2200d986 */ /* 0x000fe2000c101110 */
[----:B------:R-:W-:Y:S02]  /*c490*/  ISETP.LT.OR P5, PT, R30, 0x1, !P2 ;  /* 0x000000011e00780c */ /* 0x000fe400057a1670 */
[----:B--2---:R-:W-:Y:S02]  /*c4a0*/  F2FP.SATFINITE.E4M3.F32.PACK_AB_MERGE_C R29, RZ, R180, RZ ;  /* 0x000000b4ff1d723e */ /* 0x004fe400048070ff */
[----:B------:R-:W-:-:S02]  /*c4b0*/  F2FP.SATFINITE.E4M3.F32.PACK_AB_MERGE_C R130, RZ, R130, RZ ;  /* 0x00000082ff82723e */ /* 0x000fc400048070ff */
[----:B------:R-:W-:Y:S02]  /*c4c0*/  LOP3.LUT P0, RZ, R11, 0x80, RZ, 0xc0, !PT ;  /* 0x000000800bff7812 */ /* 0x000fe4000780c0ff */
[----:B0-----:R-:W-:-:S11]  /*c4d0*/  @!P4 IADD3 R6, P6, R107, R6, RZ ;  /* 0x000000066b06c210 */ /* 0x001fd60007fde0ff */
[----:B------:R-:W0:Y:S01]  /*c4e0*/  @!P0 LDC.64 R36, c[0x0][0x5c0] ;  /* 0x00017000ff248b82 */ /* 0x000e220000000a00 */
[----:B------:R-:W-:Y:S01]  /*c4f0*/  @!P4 IMAD.X R7, R106, 0x1, R7, P6 ;  /* 0x000000016a07c824 */ /* 0x000fe200030e0607 */
[----:B------:R-:W-:-:S04]  /*c500*/  ISETP.LT.OR P6, PT, R30, 0x2, !P2 ;  /* 0x000000021e00780c */ /* 0x000fc800057c1670 */
[----:B------:R1:W-:Y:S01]  /*c510*/  @!P4 STG.E.U8 desc[UR16][R6.64+0x39], R21 ;  /* 0x000039150600c986 */ /* 0x0003e2000c101110 */
[----:B------:R-:W-:-:S03]  /*c520*/  LOP3.LUT P4, RZ, R11, 0x20, RZ, 0xc0, !PT ;  /* 0x000000200bff7812 */ /* 0x000fc6000788c0ff */
[----:B------:R-:W-:Y:S01]  /*c530*/  @!P5 STG.E.U8 desc[UR16][R216.64], R187 ;  /* 0x000000bbd800d986 */ /* 0x000fe2000c101110 */
[----:B------:R-:W-:-:S04]  /*c540*/  ISETP.LT.OR P5, PT, R30, 0x1, !P1 ;  /* 0x000000011e00780c */ /* 0x000fc80004fa1670 */
[----:B------:R2:W-:Y:S01]  /*c550*/  @!P6 STG.E.U8 desc[UR16][R218.64+0x1], R29 ;  /* 0x0000011dda00e986 */ /* 0x0005e2000c101110 */
[----:B-1----:R-:W-:-:S08]  /*c560*/  F2FP.SATFINITE.E4M3.F32.PACK_AB_MERGE_C R21, RZ, R176, RZ ;  /* 0x000000b0ff15723e */ /* 0x002fd000048070ff */
[----:B------:R-:W1:Y:S01]  /*c570*/  @!P5 LDC.64 R34, c[0x0][0x5c0] ;  /* 0x00017000ff22db82 */ /* 0x000e620000000a00 */
[----:B--2---:R-:W-:Y:S02]  /*c580*/  F2FP.SATFINITE.E4M3.F32.PACK_AB_MERGE_C R29, RZ, R172, RZ ;  /* 0x000000acff1d723e */ /* 0x004fe400048070ff */
[----:B-1----:R-:W-:-:S05]  /*c590*/  @!P5 IADD3 R34, P6, R109, R34, RZ ;  /* 0x000000226d22d210 */ /* 0x002fca0007fde0ff */
[----:B------:R-:W-:Y:S01]  /*c5a0*/  @!P5 IMAD.X R35, R110, 0x1, R35, P6 ;  /* 0x000000016e23d824 */ /* 0x000fe200030e0623 */
[C---:B------:R-:W-:Y:S02]  /*c5b0*/  ISETP.LT.OR P5, PT, R30.reuse, 0x2, !P1 ;  /* 0x000000021e00780c */ /* 0x040fe40004fa1670 */
[----:B------:R-:W-:-:S11]  /*c5c0*/  ISETP.LT.OR P6, PT, R30, 0x1, !P1 ;  /* 0x000000011e00780c */ /* 0x000fd60004fc1670 */
[----:B------:R-:W1:Y:S02]  /*c5d0*/  @!P5 LDC.64 R6, c[0x0][0x5c0] ;  /* 0x00017000ff06db82 */ /* 0x000e640000000a00 */
[----:B------:R-:W-:Y:S01]  /*c5e0*/  @!P6 STG.E.U8 desc[UR16][R34.64], R181 ;  /* 0x000000b52200e986 */ /* 0x000fe2000c101110 */
[----:B-1----:R-:W-:-:S05]  /*c5f0*/  @!P5 IADD3 R6, P6, R31, R6, RZ ;  /* 0x000000061f06d210 */ /* 0x002fca0007fde0ff */
[----:B------:R-:W-:Y:S01]  /*c600*/  @!P5 IMAD.X R7, R108, 0x1, R7, P6 ;  /* 0x000000016c07d824 */ /* 0x000fe200030e0607 */
[C---:B------:R-:W-:Y:S02]  /*c610*/  ISETP.LT.OR P6, PT, R30.reuse, 0x2, !P1 ;  /* 0x000000021e00780c */ /* 0x040fe40004fc1670 */
[----:B------:R-:W-:-:S11]  /*c620*/  ISETP.LT.OR P5, PT, R30, 0x9, !P2 ;  /* 0x000000091e00780c */ /* 0x000fd600057a1670 */
[----:B------:R1:W-:Y:S01]  /*c630*/  @!P6 STG.E.U8 desc[UR16][R6.64+0x1], R21 ;  /* 0x000001150600e986 */ /* 0x0003e2000c101110 */
[----:B------:R-:W-:-:S03]  /*c640*/  ISETP.LT.OR P6, PT, R30, 0xa, !P2 ;  /* 0x0000000a1e00780c */ /* 0x000fc600057c1670 */
[----:B------:R-:W-:Y:S01]  /*c650*/  @!P5 STG.E.U8 desc[UR16][R220.64+0x8], R177 ;  /* 0x000008b1dc00d986 */ /* 0x000fe2000c101110 */
[----:B------:R-:W-:Y:S02]  /*c660*/  ISETP.LT.OR P5, PT, R30, 0x9, !P1 ;  /* 0x000000091e00780c */ /* 0x000fe40004fa1670 */
[----:B-1----:R-:W-:-:S07]  /*c670*/  F2FP.SATFINITE.E4M3.F32.PACK_AB_MERGE_C R21, RZ, R166, RZ ;  /* 0x000000a6ff15723e */ /* 0x002fce00048070ff */
[----:B------:R1:W-:Y:S04]  /*c680*/  @!P6 STG.E.U8 desc[UR16][R222.64+0x9], R29 ;  /* 0x0000091dde00e986 */ /* 0x0003e8000c101110 */
[----:B------:R-:W2:Y:S01]  /*c690*/  @!P5 LDC.64 R34, c[0x0][0x5c0] ;  /* 0x00017000ff22db82 */ /* 0x000ea20000000a00 */
[----:B-1----:R-:W-:Y:S02]  /*c6a0*/  F2FP.SATFINITE.E4M3.F32.PACK_AB_MERGE_C R29, RZ, R162, RZ ;  /* 0x000000a2ff1d723e */ /* 0x002fe400048070ff */
[----:B--2---:R-:W-:-:S05]  /*c6b0*/  @!P5 IADD3 R34, P6, R111, R34, RZ ;  /* 0x000000226f22d210 */ /* 0x004fca0007fde0ff */
        /* <DEDUP_REMOVED lines=14> */
[----:B------:R-:W-:Y:S04]  /*c7a0*/  @!P6 STG.E.U8 desc[UR16][R226.64+0x11], R29 ;  /* 0x0000111de200e986 */ /* 0x000fe8000c101110 */
[----:B------:R-:W1:Y:S02]  /*c7b0*/  @!P5 LDC.64 R34, c[0x0][0x5c0] ;  /* 0x00017000ff22db82 */ /* 0x000e640000000a00 */
[----:B-1----:R-:W-:-:S05]  /*c7c0*/  @!P5 IADD3 R34, P6, R117, R34, RZ ;  /* 0x000000227522d210 */ /* 0x002fca0007fde0ff */
[----:B------:R-:W-:Y:S01]  /*c7d0*/  @!P5 IMAD.X R35, R118, 0x1, R35, P6 ;  /* 0x000000017623d824 */ /* 0x000fe200030e0623 */
[C---:B------:R-:W-:Y:S02]  /*c7e0*/  ISETP.LT.OR P5, PT, R30.reuse, 0x12, !P1 ;  /* 0x000000121e00780c */ /* 0x040fe40004fa1670 */
[----:B------:R-:W-:-:S11]  /*c7f0*/  ISETP.LT.OR P6, PT, R30, 0x11, !P1 ;  /* 0x000000111e00780c */ /* 0x000fd60004fc1670 */
[----:B------:R-:W1:Y:S02]  /*c800*/  @!P5 LDC.64 R6, c[0x0][0x5c0] ;  /* 0x00017000ff06db82 */ /* 0x000e640000000a00 */
[----:B------:R2:W-:Y:S01]  /*c810*/  @!P6 STG.E.U8 desc[UR16][R34.64+0x10], R163 ;  /* 0x000010a32200e986 */ /* 0x0005e2000c101110 */
[----:B-1----:R-:W-:-:S05]  /*c820*/  @!P5 IADD3 R6, P6, R115, R6, RZ ;  /* 0x000000067306d210 */ /* 0x002fca0007fde0ff */
[----:B------:R-:W-:Y:S01]  /*c830*/  @!P5 IMAD.X R7, R116, 0x1, R7, P6 ;  /* 0x000000017407d824 */ /* 0x000fe200030e0607 */
[C---:B------:R-:W-:Y:S02]  /*c840*/  ISETP.LT.OR P6, PT, R30.reuse, 0x12, !P1 ;  /* 0x000000121e00780c */ /* 0x040fe40004fc1670 */
[----:B------:R-:W-:-:S11]  /*c850*/  ISETP.LT.OR P5, PT, R30, 0x19, !P2 ;  /* 0x000000191e00780c */ /* 0x000fd600057a1670 */
[----:B------:R-:W-:Y:S01]  /*c860*/  @!P6 STG.E.U8 desc[UR16][R6.64+0x11], R21 ;  /* 0x000011150600e986 */ /* 0x000fe2000c101110 */
[----:B------:R-:W-:-:S03]  /*c870*/  ISETP.LT.OR P6, PT, R30, 0x1a, !P2 ;  /* 0x0000001a1e00780c */ /* 0x000fc600057c1670 */
[----:B------:R-:W-:Y:S01]  /*c880*/  @!P5 STG.E.U8 desc[UR16][R228.64+0x18], R159 ;  /* 0x0000189fe400d986 */ /* 0x000fe2000c101110 */
[----:B------:R-:W-:-:S09]  /*c890*/  ISETP.LT.OR P5, PT, R30, 0x19, !P1 ;  /* 0x000000191e00780c */ /* 0x000fd20004fa1670 */
[----:B------:R1:W-:Y:S04]  /*c8a0*/  @!P6 STG.E.U8 desc[UR16][R150.64+0x19], R154 ;  /* 0x0000199a9600e986 */ /* 0x0003e8000c101110 */
[----:B--2---:R-:W2:Y:S01]  /*c8b0*/  @!P5 LDC.64 R34, c[0x0][0x5c0] ;  /* 0x00017000ff22db82 */ /* 0x004ea20000000a00 */
[----:B-1----:R-:W3:Y:S01]  /*c8c0*/  LDL.LU.64 R150, [R1+0x30] ;  /* 0x0000300001967983 */ /* 0x002ee20000300a00 */
        /* <DEDUP_REMOVED lines=9> */
[----:B------:R-:W-:Y:S01]  /*c960*/  ISETP.LT.OR P5, PT, R30, 0x21, !P2 ;  /* 0x000000211e00780c */ /* 0x000fe200057a1670 */
[-C--:B---3--:R-:W-:Y:S01]  /*c970*/  FMUL R150, R150, R12.reuse ;  /* 0x0000000c96967220 */ /* 0x088fe20000400000 */
[----:B------:R-:W-:-:S04]  /*c980*/  FMUL R151, R151, R12 ;  /* 0x0000000c97977220 */ /* 0x000fc80000400000 */
[----:B------:R-:W-:Y:S02]  /*c990*/  F2FP.SATFINITE.E4M3.F32.PACK_AB_MERGE_C R21, RZ, R150, RZ ;  /* 0x00000096ff15723e */ /* 0x000fe400048070ff */
[----:B------:R-:W-:-:S03]  /*c9a0*/  F2FP.SATFINITE.E4M3.F32.PACK_AB_MERGE_C R151, RZ, R151, RZ ;  /* 0x00000097ff97723e */ /* 0x000fc600048070ff */
[----:B------:R-:W-:Y:S04]  /*c9b0*/  @!P6 STG.E.U8 desc[UR16][R6.64+0x19], R21 ;  /* 0x000019150600e986 */ /* 0x000fe8000c101110 */
[----:B------:R1:W-:Y:S04]  /*c9c0*/  @!P5 STG.E.U8 desc[UR16][R134.64+0x20], R151 ;  /* 0x000020978600d986 */ /* 0x0003e8000c101110 */
[----:B-1----:R-:W2:Y:S01]  /*c9d0*/  LDL.LU.64 R134, [R1+0x28] ;  /* 0x0000280001867983 */ /* 0x002ea20000300a00 */
[C---:B------:R-:W-:Y:S02]  /*c9e0*/  ISETP.LT.OR P5, PT, R30.reuse, 0x21, !P1 ;  /* 0x000000211e00780c */ /* 0x040fe40004fa1670 */
[----:B------:R-:W-:-:S11]  /*c9f0*/  ISETP.LT.OR P6, PT, R30, 0x22, !P2 ;  /* 0x000000221e00780c */ /* 0x000fd600057c1670 */
[----:B------:R-:W1:Y:S02]  /*ca00*/  @!P5 LDC.64 R34, c[0x0][0x5c0] ;  /* 0x00017000ff22db82 */ /* 0x000e640000000a00 */
[----:B------:R3:W-:Y:S01]  /*ca10*/  @!P6 STG.E.U8 desc[UR16][R22.64+0x21], R144 ;  /* 0x000021901600e986 */ /* 0x0007e2000c101110 */
[----:B------:R-:W-:-:S03]  /*ca20*/  F2FP.SATFINITE.E4M3.F32.PACK_AB_MERGE_C R21, RZ, R138, RZ ;  /* 0x0000008aff15723e */ /* 0x000fc600048070ff */
[----:B---3--:R-:W3:Y:S01]  /*ca30*/  LDL.LU.64 R22, [R1+0x20] ;  /* 0x0000200001167983 */ /* 0x008ee20000300a00 */
        /* <DEDUP_REMOVED lines=8> */
[----:B------:R-:W-:-:S04]  /*cac0*/  ISETP.LT.OR P6, PT, R30, 0x2a, !P2 ;  /* 0x0000002a1e00780c */ /* 0x000fc800057c1670 */
[----:B------:R1:W-:Y:S01]  /*cad0*/  @!P5 STG.E.U8 desc[UR16][R6.64+0x21], R21 ;  /* 0x000021150600d986 */ /* 0x0003e2000c101110 */
[----:B------:R-:W-:Y:S01]  /*cae0*/  ISETP.LT.OR P5, PT, R30, 0x29, !P2 ;  /* 0x000000291e00780c */ /* 0x000fe200057a1670 */
[----:B-1----:R-:W1:-:S12]  /*caf0*/  @!P4 LDC.64 R6, c[0x0][0x5c0] ;  /* 0x00017000ff06cb82 */ /* 0x002e580000000a00 */
[----:B------:R4:W-:Y:S01]  /*cb00*/  @!P5 STG.E.U8 desc[UR16][R120.64+0x28], R141 ;  /* 0x0000288d7800d986 */ /* 0x0009e2000c101110 */
[----:B------:R-:W-:-:S03]  /*cb10*/  LOP3.LUT P5, RZ, R11, 0x10, RZ, 0xc0, !PT ;  /* 0x000000100bff7812 */ /* 0x000fc600078ac0ff */
[----:B----4-:R-:W4:Y:S10]  /*cb20*/  LDL.LU.64 R120, [R1+0x18] ;  /* 0x0000180001787983 */ /* 0x010f340000300a00 */
[----:B------:R-:W0:Y:S01]  /*cb30*/  @!P5 LDC.64 R34, c[0x0][0x5c0] ;  /* 0x00017000ff22db82 */ /* 0x000e220000000a00 */
[----:B------:R-:W-:Y:S01]  /*cb40*/  F2FP.SATFINITE.E4M3.F32.PACK_AB_MERGE_C R21, RZ, R132, RZ ;  /* 0x00000084ff15723e */ /* 0x000fe200048070ff */
[----:B--2---:R-:W-:-:S05]  /*cb50*/  FMUL R134, R134, R12 ;  /* 0x0000000c86867220 */ /* 0x004fca0000400000 */
[----:B------:R-:W-:Y:S01]  /*cb60*/  F2FP.SATFINITE.E4M3.F32.PACK_AB_MERGE_C R134, RZ, R134, RZ ;  /* 0x00000086ff86723e */ /* 0x000fe200048070ff */
[----:B------:R-:W-:-:S04]  /*cb70*/  FMUL R135, R135, R12 ;  /* 0x0000000c87877220 */ /* 0x000fc80000400000 */
[----:B------:R2:W-:Y:S01]  /*cb80*/  @!P6 STG.E.U8 desc[UR16][R8.64+0x29], R134 ;  /* 0x000029860800e986 */ /* 0x0005e2000c101110 */
[----:B0-----:R-:W-:Y:S02]  /*cb90*/  @!P5 IADD3 R34, P6, R145, R34, RZ ;  /* 0x000000229122d210 */ /* 0x001fe40007fde0ff */
[----:B------:R-:W-:-:S03]  /*cba0*/  F2FP.SATFINITE.E4M3.F32.PACK_AB_MERGE_C R135, RZ, R135, RZ ;  /* 0x00000087ff87723e */ /* 0x000fc600048070ff */
[----:B------:R-:W-:Y:S01]  /*cbb0*/  @!P5 IMAD.X R35, R168, 0x1, R35, P6 ;  /* 0x00000001a823d824 */ /* 0x000fe200030e0623 */
[----:B------:R-:W-:-:S04]  /*cbc0*/  ISETP.LT.OR P6, PT, R30, 0x31, !P2 ;  /* 0x000000311e00780c */ /* 0x000fc800057c1670 */
[----:B------:R0:W-:Y:S01]  /*cbd0*/  @!P5 STG.E.U8 desc[UR16][R34.64+0x28], R135 ;  /* 0x000028872200d986 */ /* 0x0001e2000c101110 */
[----:B-1----:R-:W-:-:S03]  /*cbe0*/  @!P4 IADD3 R6, P5, R153, R6, RZ ;  /* 0x000000069906c210 */ /* 0x002fc60007fbe0ff */
[----:B--2---:R1:W5:Y:S02]  /*cbf0*/  LDL.LU.64 R8, [R1+0x10] ;  /* 0x0000100001087983 */ /* 0x0043640000300a00 */
[----:B------:R-:W-:-:S05]  /*cc00*/  @!P4 IMAD.X R7, R142, 0x1, R7, P5 ;  /* 0x000000018e07c824 */ /* 0x000fca00028e0607 */
[----:B------:R-:W-:Y:S01]  /*cc10*/  @!P4 STG.E.U8 desc[UR16][R6.64+0x29], R21 ;  /* 0x000029150600c986 */ /* 0x000fe2000c101110 */
[----:B0-----:R-:W0:Y:S03]  /*cc20*/  @!P3 LDC.64 R34, c[0x0][0x5c0] ;  /* 0x00017000ff22bb82 */ /* 0x001e260000000a00 */
[----:B------:R2:W-:Y:S01]  /*cc30*/  @!P6 STG.E.U8 desc[UR16][R4.64+0x30], R129 ;  /* 0x000030810400e986 */ /* 0x0005e2000c101110 */
[----:B------:R-:W-:-:S03]  /*cc40*/  ISETP.LT.OR P6, PT, R30, 0x32, !P2 ;  /* 0x000000321e00780c */ /* 0x000fc600057c1670 */
[----:B--2---:R1:W5:Y:S01]  /*cc50*/  LDL.LU.64 R4, [R1+0x8] ;  /* 0x0000080001047983 */ /* 0x0043620000300a00 */
[C---:B------:R-:W-:Y:S02]  /*cc60*/  ISETP.LT.OR P4, PT, R30.reuse, 0x39, !P2 ;  /* 0x000000391e00780c */ /* 0x040fe40005781670 */
[----:B------:R-:W-:-:S07]  /*cc70*/  ISETP.LT.OR P2, PT, R30, 0x3a, !P2 ;  /* 0x0000003a1e00780c */ /* 0x000fce0005741670 */
[----:B------:R2:W-:Y:S01]  /*cc80*/  @!P6 STG.E.U8 desc[UR16][R2.64+0x31], R130 ;  /* 0x000031820200e986 */ /* 0x0005e2000c101110 */
[----:B------:R-:W-:Y:S01]  /*cc90*/  @!P0 IADD3 R6, P5, R27, R36, RZ ;  /* 0x000000241b068210 */ /* 0x000fe20007fbe0ff */
[-C--:B------:R-:W-:Y:S02]  /*cca0*/  FMUL R127, R127, R12.reuse ;  /* 0x0000000c7f7f7220 */ /* 0x080fe40000400000 */
[----:B------:R-:W1:Y:S01]  /*ccb0*/  @!P4 LDC.64 R38, c[0x0][0x5c0] ;  /* 0x00017000ff26cb82 */ /* 0x000e620000000a00 */
[----:B--2---:R2:W5:Y:S01]  /*ccc0*/  LDL.LU.64 R2, [R1] ;  /* 0x0000000001027983 */ /* 0x0045620000300a00 */
[----:B------:R-:W-:Y:S01]  /*ccd0*/  @!P0 IMAD.X R7, R26, 0x1, R37, P5 ;  /* 0x000000011a078824 */ /* 0x000fe200028e0625 */
[----:B------:R-:W-:Y:S01]  /*cce0*/  ISETP.LT.OR P5, PT, R30, 0x39, !P1 ;  /* 0x000000391e00780c */ /* 0x000fe20004fa1670 */
[-C--:B------:R-:W-:Y:S01]  /*ccf0*/  FMUL R122, R122, R12.reuse ;  /* 0x0000000c7a7a7220 */ /* 0x080fe20000400000 */
[----:B------:R-:W-:Y:S01]  /*cd00*/  F2FP.SATFINITE.E4M3.F32.PACK_AB_MERGE_C R127, RZ, R127, RZ ;  /* 0x0000007fff7f723e */ /* 0x000fe200048070ff */
[----:B---3--:R-:W-:-:S02]  /*cd10*/  FMUL R23, R23, R12 ;  /* 0x0000000c17177220 */ /* 0x008fc40000400000 */
[----:B------:R-:W3:Y:S01]  /*cd20*/  @!P2 LDC.64 R36, c[0x0][0x5c0] ;  /* 0x00017000ff24ab82 */ /* 0x000ee20000000a00 */
[----:B------:R-:W-:Y:S01]  /*cd30*/  ISETP.LT.OR P1, PT, R30, 0x3a, !P1 ;  /* 0x0000003a1e00780c */ /* 0x000fe20004f21670 */
[----:B------:R-:W-:Y:S01]  /*cd40*/  @!P0 STG.E.U8 desc[UR16][R6.64+0x30], R127 ;  /* 0x0000307f06008986 */ /* 0x000fe2000c101110 */
[----:B0-----:R-:W-:Y:S02]  /*cd50*/  @!P3 IADD3 R26, P0, R25, R34, RZ ;  /* 0x00000022191ab210 */ /* 0x001fe40007f1e0ff */
[----:B------:R-:W-:Y:S02]  /*cd60*/  F2FP.SATFINITE.E4M3.F32.PACK_AB_MERGE_C R21, RZ, R122, RZ ;  /* 0x0000007aff15723e */ /* 0x000fe400048070ff */
[----:B------:R-:W-:Y:S01]  /*cd70*/  F2FP.SATFINITE.E4M3.F32.PACK_AB_MERGE_C R29, RZ, R23, RZ ;  /* 0x00000017ff1d723e */ /* 0x000fe200048070ff */
[----:B------:R-:W-:Y:S01]  /*cd80*/  @!P3 IMAD.X R27, R24, 0x1, R35, P0 ;  /* 0x00000001181bb824 */ /* 0x000fe200000e0623 */
[----:B------:R-:W0:Y:S04]  /*cd90*/  @!P5 LDC.64 R40, c[0x0][0x5c0] ;  /* 0x00017000ff28db82 */ /* 0x000e280000000a00 */
[----:B------:R2:W-:Y:S01]  /*cda0*/  @!P3 STG.E.U8 desc[UR16][R26.64+0x31], R21 ;  /* 0x000031151a00b986 */ /* 0x0005e2000c101110 */
[----:B-1----:R-:W-:-:S03]  /*cdb0*/  @!P4 IADD3 R24, P0, P3, R28, R38, R19 ;  /* 0x000000261c18c210 */ /* 0x002fc60007b1e013 */
[----:B------:R-:W1:Y:S01]  /*cdc0*/  @!P1 LDC.64 R42, c[0x0][0x5c0] ;  /* 0x00017000ff2a9b82 */ /* 0x000e620000000a00 */
[----:B------:R-:W-:Y:S02]  /*cdd0*/  @!P4 IADD3.X R25, R32, R39, R16, P0, P3 ;  /* 0x000000272019c210 */ /* 0x000fe400007e6410 */
[----:B---3--:R-:W-:-:S03]  /*cde0*/  @!P2 IADD3 R30, P0, P3, R28, R36, R19 ;  /* 0x000000241c1ea210 */ /* 0x008fc60007b1e013 */
[----:B------:R3:W-:Y:S01]  /*cdf0*/  @!P4 STG.E.U8 desc[UR16][R24.64+0x38], R29 ;  /* 0x0000381d1800c986 */ /* 0x0007e2000c101110 */
[----:B--2---:R-:W-:Y:S01]  /*ce00*/  FMUL R21, R22, R12 ;  /* 0x0000000c16157220 */ /* 0x004fe20000400000 */
[----:B------:R-:W-:Y:S02]  /*ce10*/  @!P2 IADD3.X R31, R32, R37, R16, P0, P3 ;  /* 0x00000025201fa210 */ /* 0x000fe400007e6410 */
[C-C-:B------:R-:W-:Y:S02]  /*ce20*/  @!P5 IADD3 R7, P0, P3, R19.reuse, R28, R18.reuse ;  /* 0x0000001c1307d210 */ /* 0x140fe40007b1e012 */
[----:B------:R-:W-:Y:S02]  /*ce30*/  F2FP.SATFINITE.E4M3.F32.PACK_AB_MERGE_C R21, RZ, R21, RZ ;  /* 0x00000015ff15723e */ /* 0x000fe400048070ff */
[----:B------:R-:W-:Y:S02]  /*ce40*/  @!P5 IADD3.X R34, R16, R32, R15, P0, P3 ;  /* 0x000000201022d210 */ /* 0x000fe400007e640f */
[----:B------:R-:W-:Y:S01]  /*ce50*/  @!P1 IADD3 R23, P0, P3, R19, R28, R18 ;  /* 0x0000001c13179210 */ /* 0x000fe20007b1e012 */
[----:B------:R2:W-:Y:S01]  /*ce60*/  @!P2 STG.E.U8 desc[UR16][R30.64+0x39], R21 ;  /* 0x000039151e00a986 */ /* 0x0005e2000c101110 */
[----:B0-----:R-:W-:-:S02]  /*ce70*/  @!P5 IADD3 R6, P4, R7, R40, RZ ;  /* 0x000000280706d210 */ /* 0x001fc40007f9e0ff */
[----:B------:R-:W-:Y:S02]  /*ce80*/  @!P1 IADD3.X R32, R16, R32, R15, P0, P3 ;  /* 0x0000002010209210 */ /* 0x000fe400007e640f */
[----:B-1----:R-:W-:Y:S01]  /*ce90*/  @!P1 IADD3 R22, P0, R23, R42, RZ ;  /* 0x0000002a17169210 */ /* 0x002fe20007f1e0ff */
[----:B------:R-:W-:Y:S02]  /*cea0*/  @!P5 IMAD.X R7, R34, 0x1, R41, P4 ;  /* 0x000000012207d824 */ /* 0x000fe400020e0629 */
[-C--:B----4-:R-:W-:Y:S01]  /*ceb0*/  FMUL R121, R121, R12.reuse ;  /* 0x0000000c79797220 */ /* 0x090fe20000400000 */
[----:B------:R-:W-:Y:S01]  /*cec0*/  FMUL R120, R120, R12 ;  /* 0x0000000c78787220 */ /* 0x000fe20000400000 */
[----:B------:R-:W-:-:S03]  /*ced0*/  @!P1 IMAD.X R23, R32, 0x1, R43, P0 ;  /* 0x0000000120179824 */ /* 0x000fc600000e062b */
[----:B------:R-:W-:Y:S02]  /*cee0*/  F2FP.SATFINITE.E4M3.F32.PACK_AB_MERGE_C R121, RZ, R121, RZ ;  /* 0x00000079ff79723e */ /* 0x000fe400048070ff */
[----:B---3--:R-:W-:-:S03]  /*cef0*/  F2FP.SATFINITE.E4M3.F32.PACK_AB_MERGE_C R25, RZ, R120, RZ ;  /* 0x00000078ff19723e */ /* 0x008fc600048070ff */
[----:B------:R2:W-:Y:S04]  /*cf00*/  @!P5 STG.E.U8 desc[UR16][R6.64+0x38], R121 ;  /* 0x000038790600d986 */ /* 0x0005e8000c101110 */
[----:B------:R2:W-:Y:S02]  /*cf10*/  @!P1 STG.E.U8 desc[UR16][R22.64+0x39], R25 ;  /* 0x0000391916009986 */ /* 0x0005e4000c101110 */
.L_x_40:
[----:B------:R-:W-:Y:S05]  /*cf20*/  BSYNC B0 ;  /* 0x0000000000007941 */ /* 0x000fea0003800000 */
.L_x_36:
[----:B------:R-:W-:Y:S01]  /*cf30*/  ULDC UR6, c[0x0][0xc] ;  /* 0x0000030000067ab9 */ /* 0x000fe20000000800 */
[----:B------:R-:W-:Y:S01]  /*cf40*/  ULDC UR7, c[0x0][0x10] ;  /* 0x0000040000077ab9 */ /* 0x000fe20000000800 */
[----:B0-23--:R-:W0:Y:S01]  /*cf50*/  LDC R7, c[0x0][0x14] ;  /* 0x00000500ff077b82 */ /* 0x00de220000000800 */
[----:B------:R-:W-:Y:S01]  /*cf60*/  UIMAD.WIDE.U32 UR6, UR6, UR7, URZ ;  /* 0x00000007060672a5 */ /* 0x000fe2000f8e003f */
[----:B-----5:R-:W-:Y:S01]  /*cf70*/  PRMT R21, RZ, 0x7610, R21 ;  /* 0x00007610ff157816 */ /* 0x020fe20000000015 */
[----:B------:R-:W-:-:S04]  /*cf80*/  IMAD.MOV.U32 R6, RZ, RZ, -0x1 ;  /* 0xffffffffff067424 */ /* 0x000fc800078e00ff */
[----:B0-----:R-:W-:-:S04]  /*cf90*/  IMAD.WIDE.U32 R2, R7, UR6, R2 ;  /* 0x0000000607027c25 */ /* 0x001fc8000f8e0002 */
[----:B------:R-:W-:Y:S01]  /*cfa0*/  IMAD R7, R7, UR7, RZ ;  /* 0x0000000707077c24 */ /* 0x000fe2000f8e02ff */
[----:B------:R-:W-:Y:S02]  /*cfb0*/  ULDC.64 UR6, c[0x0][0x650] ;  /* 0x0001940000067ab9 */ /* 0x000fe40000000a00 */
[----:B------:R-:W-:Y:S01]  /*cfc0*/  ISETP.GE.U32.AND P0, PT, R2, UR6, PT ;  /* 0x0000000602007c0c */ /* 0x000fe2000bf06070 */
[----:B------:R-:W-:Y:S02]  /*cfd0*/  IMAD.IADD R3, R3, 0x1, R7 ;  /* 0x0000000103037824 */ /* 0x000fe400078e0207 */
[----:B------:R-:W-:-:S03]  /*cfe0*/  IMAD.MOV.U32 R7, RZ, RZ, -0x1 ;  /* 0xffffffffff077424 */ /* 0x000fc600078e00ff */
[----:B------:R-:W-:-:S13]  /*cff0*/  ISETP.GE.U32.AND.EX P0, PT, R3, UR7, PT, P0 ;  /* 0x0000000703007c0c */ /* 0x000fda000bf06100 */
[----:B------:R-:W-:Y:S05]  /*d000*/  @P0 BRA `(.L_x_41) ;  /* 0x0000000400640947 */ /* 0x000fea0003800000 */
[----:B------:R-:W0:Y:S01]  /*d010*/  S2R R32, SR_CTAID.X ;  /* 0x0000000000207919 */ /* 0x000e220000002500 */
[----:B------:R-:W2:Y:S01]  /*d020*/  LDC.64 R26, c[0x0][0x628] ;  /* 0x00018a00ff1a7b82 */ /* 0x000ea20000000a00 */
[----:B------:R-:W-:Y:S01]  /*d030*/  ULDC UR6, c[0x0][0x150] ;  /* 0x0000540000067ab9 */ /* 0x000fe20000000800 */
[----:B-1----:R-:W-:Y:S01]  /*d040*/  IMAD.MOV.U32 R24, RZ, RZ, R2 ;  /* 0x000000ffff187224 */ /* 0x002fe200078e0002 */
[----:B------:R-:W1:Y:S01]  /*d050*/  S2R R34, SR_CTAID.Y ;  /* 0x0000000000227919 */ /* 0x000e620000002600 */
[----:B------:R-:W-:-:S04]  /*d060*/  IMAD.MOV.U32 R25, RZ, RZ, R3 ;  /* 0x000000ffff197224 */ /* 0x000fc800078e0003 */
[----:B------:R-:W3:Y:S08]  /*d070*/  LDC R35, c[0x0][0x144] ;  /* 0x00005100ff237b82 */ /* 0x000ef00000000800 */
[----:B------:R-:W4:Y:S08]  /*d080*/  LDC R8, c[0x0][0x630] ;  /* 0x00018c00ff087b82 */ /* 0x000f300000000800 */
[----:B------:R-:W1:Y:S01]  /*d090*/  LDC.64 R30, c[0x0][0x620] ;  /* 0x00018800ff1e7b82 */ /* 0x000e620000000a00 */
[----:B--2---:R-:W-:-:S04]  /*d0a0*/  ISETP.NE.U32.AND P0, PT, R26, RZ, PT ;  /* 0x000000ff1a00720c */ /* 0x004fc80003f05070 */
[----:B------:R-:W-:Y:S02]  /*d0b0*/  ISETP.NE.AND.EX P0, PT, R27, RZ, PT, P0 ;  /* 0x000000ff1b00720c */ /* 0x000fe40003f05300 */
[----:B0-----:R-:W-:-:S05]  /*d0c0*/  I2FP.F32.U32 R6, R32 ;  /* 0x0000002000067245 */ /* 0x001fca0000201000 */
[----:B------:R-:W-:-:S04]  /*d0d0*/  FMUL R6, R6, UR6 ;  /* 0x0000000606067c20 */ /* 0x000fc80008400000 */
[----:B------:R0:W2:Y:S02]  /*d0e0*/  F2I.U32.TRUNC.NTZ R33, R6 ;  /* 0x0000000600217305 */ /* 0x0000a4000020f000 */
[----:B---34-:R-:W-:Y:S05]  /*d0f0*/  @!P0 BRA `(.L_x_42) ;  /* 0x0000000000288947 */ /* 0x018fea0003800000 */
[----:B------:R-:W3:Y:S02]  /*d100*/  LDC R7, c[0x0][0x634] ;  /* 0x00018d00ff077b82 */ /* 0x000ee40000000800 */
[----:B---3--:R-:W-:-:S05]  /*d110*/  IADD3 R21, P0, R2, R7, RZ ;  /* 0x0000000702157210 */ /* 0x008fca0007f1e0ff */
[----:B------:R-:W-:-:S04]  /*d120*/  IMAD.X R29, RZ, RZ, R3, P0 ;  /* 0x000000ffff1d7224 */ /* 0x000fc800000e0603 */
[----:B0-----:R-:W-:-:S04]  /*d130*/  IMAD.WIDE.U32 R6, R29, R26, RZ ;  /* 0x0000001a1d067225 */ /* 0x001fc800078e00ff */
[----:B------:R-:W-:-:S04]  /*d140*/  IMAD.WIDE.U32 R22, P0, R21, R27, R6 ;  /* 0x0000001b15167225 */ /* 0x000fc80007800006 */
[----:B------:R-:W-:-:S04]  /*d150*/  IMAD.WIDE.U32 R6, R21, R26, RZ ;  /* 0x0000001a15067225 */ /* 0x000fc800078e00ff */
[----:B------:R-:W-:Y:S01]  /*d160*/  IMAD.X R25, RZ, RZ, RZ, P0 ;  /* 0x000000ffff197224 */ /* 0x000fe200000e06ff */
[----:B------:R-:W-:Y:S01]  /*d170*/  IADD3 RZ, P0, R7, R22, RZ ;  /* 0x0000001607ff7210 */ /* 0x000fe20007f1e0ff */
[----:B------:R-:W-:-:S04]  /*d180*/  IMAD.MOV.U32 R24, RZ, RZ, R23 ;  /* 0x000000ffff187224 */ /* 0x000fc800078e0017 */
[----:B------:R-:W-:-:S08]  /*d190*/  IMAD.WIDE.U32.X R24, R29, R27, R24, P0 ;  /* 0x0000001b1d187225 */ /* 0x000fd000000e0418 */
.L_x_42:
[----:B------:R-:W3:Y:S01]  /*d1a0*/  LDC.64 R38, c[0x0][0x640] ;  /* 0x00019000ff267b82 */ /* 0x000ee20000000a00 */
[-C--:B------:R-:W-:Y:S01]  /*d1b0*/  SHF.R.U64 R28, R24, R8.reuse, R25 ;  /* 0x00000008181c7219 */ /* 0x080fe20000001219 */
[----:B--2---:R-:W-:Y:S01]  /*d1c0*/  IMAD.MOV R33, RZ, RZ, -R33 ;  /* 0x000000ffff217224 */ /* 0x004fe200078e0a21 */
[----:B0-----:R-:W-:Y:S01]  /*d1d0*/  SHF.R.U32.HI R6, RZ, R8, R25 ;  /* 0x00000008ff067219 */ /* 0x001fe20000011619 */
[----:B------:R-:W-:Y:S01]  /*d1e0*/  ULDC UR6, c[0x0][0x154] ;  /* 0x0000550000067ab9 */ /* 0x000fe20000000800 */
[----:B------:R-:W-:Y:S01]  /*d1f0*/  IADD3 R21, P0, RZ, -R28, RZ ;  /* 0x8000001cff157210 */ /* 0x000fe20007f1e0ff */
[----:B------:R-:W-:Y:S02]  /*d200*/  IMAD R33, R35, R33, R32 ;  /* 0x0000002123217224 */ /* 0x000fe400078e0220 */
[----:B------:R-:W0:Y:S01]  /*d210*/  LDC R22, c[0x0][0x618] ;  /* 0x00018600ff167b82 */ /* 0x000e220000000800 */
[----:B------:R-:W-:Y:S02]  /*d220*/  IMAD.MOV.U32 R23, RZ, RZ, -0x1 ;  /* 0xffffffffff177424 */ /* 0x000fe400078e00ff */
[----:B------:R-:W-:-:S02]  /*d230*/  IMAD.X R7, RZ, RZ, ~R6, P0 ;  /* 0x000000ffff077224 */ /* 0x000fc400000e0e06 */
[----:B------:R-:W-:Y:S02]  /*d240*/  IMAD.MOV.U32 R25, RZ, RZ, 0x1 ;  /* 0x00000001ff197424 */ /* 0x000fe400078e00ff */
[-C--:B-1----:R-:W-:Y:S01]  /*d250*/  IMAD R8, R7, R30.reuse, RZ ;  /* 0x0000001e07087224 */ /* 0x082fe200078e02ff */
[----:B------:R-:W1:Y:S01]  /*d260*/  LDC R24, c[0x0][0x608] ;  /* 0x00018200ff187b82 */ /* 0x000e620000000800 */
[----:B------:R-:W-:-:S04]  /*d270*/  IMAD.WIDE.U32 R6, R21, R30, R2 ;  /* 0x0000001e15067225 */ /* 0x000fc800078e0002 */
[----:B------:R-:W-:Y:S01]  /*d280*/  IMAD R21, R21, R31, R8 ;  /* 0x0000001f15157224 */ /* 0x000fe200078e0208 */
[----:B------:R-:W-:Y:S02]  /*d290*/  I2FP.F32.U32 R8, R34 ;  /* 0x0000002200087245 */ /* 0x000fe40000201000 */
[----:B------:R-:W2:Y:S01]  /*d2a0*/  LDC R36, c[0x0][0x658] ;  /* 0x00019600ff247b82 */ /* 0x000ea20000000800 */
[----:B------:R-:W-:Y:S01]  /*d2b0*/  IMAD.IADD R7, R7, 0x1, R21 ;  /* 0x0000000107077824 */ /* 0x000fe200078e0215 */
[----:B---3--:R-:W-:Y:S01]  /*d2c0*/  ISETP.NE.U32.AND P0, PT, R38, RZ, PT ;  /* 0x000000ff2600720c */ /* 0x008fe20003f05070 */
[----:B------:R-:W-:-:S03]  /*d2d0*/  FMUL R21, R8, UR6 ;  /* 0x0000000608157c20 */ /* 0x000fc60008400000 */
[----:B------:R-:W-:Y:S01]  /*d2e0*/  ISETP.NE.AND.EX P0, PT, R39, RZ, PT, P0 ;  /* 0x000000ff2700720c */ /* 0x000fe20003f05300 */
[----:B------:R3:W4:Y:S01]  /*d2f0*/  F2I.U32.TRUNC.NTZ R29, R21 ;  /* 0x00000015001d7305 */ /* 0x000722000020f000 */
[----:B------:R-:W3:Y:S01]  /*d300*/  LDC R31, c[0x0][0x148] ;  /* 0x00005200ff1f7b82 */ /* 0x000ee20000000800 */
[-CC-:B0-----:R-:W-:Y:S02]  /*d310*/  SHF.R.U64 R26, R6, R22.reuse, R7.reuse ;  /* 0x00000016061a7219 */ /* 0x181fe40000001207 */
[----:B------:R-:W-:-:S05]  /*d320*/  SHF.R.U32.HI R7, RZ, R22, R7 ;  /* 0x00000016ff077219 */ /* 0x000fca0000011607 */
[----:B------:R-:W0:Y:S01]  /*d330*/  LDC R32, c[0x0][0x600] ;  /* 0x00018000ff207b82 */ /* 0x000e220000000800 */
[-CC-:B-1----:R-:W-:Y:S02]  /*d340*/  SHF.R.U64 R8, R26, R24.reuse, R7.reuse ;  /* 0x000000181a087219 */ /* 0x182fe40000001207 */
[----:B------:R-:W-:-:S05]  /*d350*/  SHF.R.U32.HI R7, RZ, R24, R7 ;  /* 0x00000018ff077219 */ /* 0x000fca0000011607 */
[----:B------:R-:W1:Y:S01]  /*d360*/  LDC R37, c[0x0][0x648] ;  /* 0x00019200ff257b82 */ /* 0x000e620000000800 */
[-CC-:B--2---:R-:W-:Y:S02]  /*d370*/  SHF.R.U64 R30, R8, R36.reuse, R7.reuse ;  /* 0x00000024081e7219 */ /* 0x184fe40000001207 */
[-C--:B------:R-:W-:Y:S02]  /*d380*/  SHF.L.U32 R23, R23, R36.reuse, RZ ;  /* 0x0000002417177219 */ /* 0x080fe400000006ff */
[-C--:B------:R-:W-:Y:S01]  /*d390*/  SHF.R.U32.HI R7, RZ, R36.reuse, R7 ;  /* 0x00000024ff077219 */ /* 0x080fe20000011607 */
[----:B------:R-:W-:Y:S01]  /*d3a0*/  IMAD.MOV.U32 R6, RZ, RZ, R30 ;  /* 0x000000ffff067224 */ /* 0x000fe200078e001e */
[----:B------:R-:W-:Y:S01]  /*d3b0*/  SHF.L.U32 R36, R25, R36, RZ ;  /* 0x0000002419247219 */ /* 0x000fe200000006ff */
[----:B------:R-:W2:Y:S01]  /*d3c0*/  LDC R40, c[0x0][0x638] ;  /* 0x00018e00ff287b82 */ /* 0x000ea20000000800 */
[----:B------:R-:W-:-:S07]  /*d3d0*/  LOP3.LUT R35, RZ, R23, RZ, 0x33, !PT ;  /* 0x00000017ff237212 */ /* 0x000fce00078e33ff */
[----:B------:R-:W0:Y:S01]  /*d3e0*/  LDC R41, c[0x0][0x610] ;  /* 0x00018400ff297b82 */ /* 0x000e220000000800 */
[----:B----4-:R-:W-:Y:S05]  /*d3f0*/  @!P0 BRA `(.L_x_43) ;  /* 0x0000000000288947 */ /* 0x010fea0003800000 */
[----:B---3--:R-:W3:Y:S02]  /*d400*/  LDC R21, c[0x0][0x64c] ;  /* 0x00019300ff157b82 */ /* 0x008ee40000000800 */
[----:B---3--:R-:W-:-:S05]  /*d410*/  IADD3 R21, P0, R30, R21, RZ ;  /* 0x000000151e157210 */ /* 0x008fca0007f1e0ff */
        /* <DEDUP_REMOVED lines=8> */
.L_x_43:
[----:B------:R-:W-:Y:S01]  /*d4a0*/  ISETP.NE.AND P0, PT, R0, 0x1, PT ;  /* 0x000000010000780c */ /* 0x000fe20003f05270 */
[----:B0-----:R-:W-:Y:S01]  /*d4b0*/  VIADD R23, R32, 0xffffffff ;  /* 0xffffffff20177836 */ /* 0x001fe20000000000 */
[----:B-1----:R-:W-:Y:S01]  /*d4c0*/  SHF.R.U64 R6, R6, R37, R7 ;  /* 0x0000002506067219 */ /* 0x002fe20000001207 */
[----:B------:R-:W-:Y:S01]  /*d4d0*/  IMAD.MOV R29, RZ, RZ, -R29 ;  /* 0x000000ffff1d7224 */ /* 0x000fe200078e0a1d */
[----:B---3--:R-:W-:Y:S02]  /*d4e0*/  LOP3.LUT R21, R8, R35, RZ, 0xc0, !PT ;  /* 0x0000002308157212 */ /* 0x008fe400078ec0ff */
[----:B------:R-:W-:Y:S01]  /*d4f0*/  LOP3.LUT R23, R26, R23, RZ, 0xc0, !PT ;  /* 0x000000171a177212 */ /* 0x000fe200078ec0ff */
[----:B------:R-:W-:Y:S02]  /*d500*/  IMAD.MOV R7, RZ, RZ, -R6 ;  /* 0x000000ffff077224 */ /* 0x000fe400078e0a06 */
[----:B------:R-:W-:Y:S02]  /*d510*/  IMAD R8, R36, R6, R21 ;  /* 0x0000000624087224 */ /* 0x000fe400078e0215 */
[----:B--2---:R-:W-:-:S02]  /*d520*/  IMAD R6, R7, R40, R30 ;  /* 0x0000002807067224 */ /* 0x004fc400078e021e */
[----:B------:R-:W-:Y:S02]  /*d530*/  @P0 IMAD R33, R31, R29, R34 ;  /* 0x0000001d1f210224 */ /* 0x000fe400078e0222 */
[----:B------:R-:W-:Y:S02]  /*d540*/  IMAD R23, R6, R32, R23 ;  /* 0x0000002006177224 */ /* 0x000fe400078e0217 */
[----:B------:R-:W-:Y:S02]  /*d550*/  IMAD R8, R8, R41, R33 ;  /* 0x0000002908087224 */ /* 0x000fe400078e0221 */
[----:B------:R-:W-:Y:S02]  /*d560*/  IMAD.MOV.U32 R21, RZ, RZ, 0x1 ;  /* 0x00000001ff157424 */ /* 0x000fe400078e00ff */
[----:B------:R-:W-:Y:S01]  /*d570*/  IMAD.MOV.U32 R6, RZ, RZ, R28 ;  /* 0x000000ffff067224 */ /* 0x000fe200078e001c */
[----:B------:R-:W-:Y:S02]  /*d580*/  SEL R7, R23, R8, !P0 ;  /* 0x0000000817077207 */ /* 0x000fe40004000000 */
[----:B------:R-:W-:-:S07]  /*d590*/  SEL R8, R8, R23, !P0 ;  /* 0x0000001708087207 */ /* 0x000fce0004000000 */
.L_x_41:
[----:B------:R-:W-:Y:S01]  /*d5a0*/  UIADD3 UR5, UR9, UR5, URZ ;  /* 0x0000000509057290 */ /* 0x000fe2000fffe03f */
[----:B------:R-:W-:-:S03]  /*d5b0*/  LOP3.LUT P0, RZ, R21, 0xff, RZ, 0xc0, !PT ;  /* 0x000000ff15ff7812 */ /* 0x000fc6000780c0ff */
[----:B------:R-:W-:Y:S02]  /*d5c0*/  USHF.R.U32.HI UR6, URZ, 0x3, UR5 ;  /* 0x000000033f067899 */ /* 0x000fe40008011605 */
[----:B------:R-:W-:Y:S02]  /*d5d0*/  UISETP.GT.U32.AND UP1, UPT, UR5, 0x7, UPT ;  /* 0x000000070500788c */ /* 0x000fe4000bf24070 */
[----:B------:R-:W-:Y:S02]  /*d5e0*/  ULOP3.LUT UR6, UR6, 0x1, URZ, 0xc0, !UPT ;  /* 0x0000000106067892 */ /* 0x000fe4000f8ec03f */
[----:B------:R-:W-:Y:S02]  /*d5f0*/  UISETP.LT.U32.AND UP1, UPT, UR9, 0x8, UP1 ;  /* 0x000000080900788c */ /* 0x000fe40008f21070 */
[----:B------:R-:W-:Y:S02]  /*d600*/  UISETP.NE.U32.AND UP0, UPT, UR6, 0x1, UPT ;  /* 0x000000010600788c */ /* 0x000fe4000bf05070 */
[----:B------:R-:W-:-:S02]  /*d610*/  USEL UR7, URZ, 0x1, !UP1 ;  /* 0x000000013f077887 */ /* 0x000fc4000c800000 */
[----:B------:R-:W-:Y:S02]  /*d620*/  UISETP.GT.U32.AND UP0, UPT, UR9, 0x7, !UP0 ;  /* 0x000000070900788c */ /* 0x000fe4000c704070 */
[----:B------:R-:W-:Y:S02]  /*d630*/  ULOP3.LUT UR5, UR5, 0x7, URZ, 0xc0, !UPT ;  /* 0x0000000705057892 */ /* 0x000fe4000f8ec03f */
[----:B------:R-:W-:-:S04]  /*d640*/  USEL UR6, URZ, 0x1, !UP0 ;  /* 0x000000013f067887 */ /* 0x000fc8000c000000 */
[----:B------:R-:W-:Y:S01]  /*d650*/  ULOP3.LUT UR4, UR6, UR4, UR7, 0x96, !UPT ;  /* 0x0000000406047292 */ /* 0x000fe2000f8e9607 */
[----:B------:R-:W-:Y:S11]  /*d660*/  @P0 BRA `(.L_x_44) ;  /* 0xffffff3c002c0947 */ /* 0x000ff6000383ffff */
[----:B------:R-:W-:Y:S05]  /*d670*/  EXIT ;  /* 0x000000000000794d */ /* 0x000fea0003800000 */
.L_x_8:
[----:B0-----:R-:W-:Y:S01]  /*d680*/  ULDC.64 UR4, c[0x0][0x650] ;  /* 0x0001940000047ab9 */ /* 0x001fe20000000a00 */
        /* <DEDUP_REMOVED lines=25> */
.L_x_46:
[----:B------:R-:W0:Y:S01]  /*d820*/  LDC.64 R30, c[0x0][0x640] ;  /* 0x00019000ff1e7b82 */ /* 0x000e220000000a00 */
[-CC-:B------:R-:W-:Y:S01]  /*d830*/  SHF.R.U64 R21, R16, R22.reuse, R17.reuse ;  /* 0x0000001610157219 */ /* 0x180fe20000001211 */
[----:B------:R-:W-:Y:S01]  /*d840*/  IMAD.MOV.U32 R29, RZ, RZ, 0x1 ;  /* 0x00000001ff1d7424 */ /* 0x000fe200078e00ff */
[----:B------:R-:W-:Y:S02]  /*d850*/  SHF.R.U32.HI R7, RZ, R22, R17 ;  /* 0x00000016ff077219 */ /* 0x000fe40000011611 */
[----:B------:R-:W-:-:S03]  /*d860*/  IADD3 R11, P0, RZ, -R21, RZ ;  /* 0x80000015ff0b7210 */ /* 0x000fc60007f1e0ff */
[----:B------:R-:W1:Y:S02]  /*d870*/  LDC R16, c[0x0][0x618] ;  /* 0x00018600ff107b82 */ /* 0x000e640000000800 */
[----:B------:R-:W-:Y:S02]  /*d880*/  IMAD.X R7, RZ, RZ, ~R7, P0 ;  /* 0x000000ffff077224 */ /* 0x000fe400000e0e07 */
[----:B------:R-:W-:-:S04]  /*d890*/  IMAD.WIDE.U32 R8, R11, R24, R2 ;  /* 0x000000180b087225 */ /* 0x000fc800078e0002 */
[----:B------:R-:W2:Y:S01]  /*d8a0*/  LDC R26, c[0x0][0x608] ;  /* 0x00018200ff1a7b82 */ /* 0x000ea20000000800 */
[----:B------:R-:W-:-:S04]  /*d8b0*/  IMAD R10, R7, R24, RZ ;  /* 0x00000018070a7224 */ /* 0x000fc800078e02ff */
[----:B------:R-:W-:-:S03]  /*d8c0*/  IMAD R7, R11, R25, R10 ;  /* 0x000000190b077224 */ /* 0x000fc600078e020a */
        /* <DEDUP_REMOVED lines=29> */
.L_x_47:
[----:B------:R-:W-:Y:S01]  /*daa0*/  ISETP.NE.AND P0, PT, R0, 0x1, PT ;  /* 0x000000010000780c */ /* 0x000fe20003f05270 */
[----:B0-----:R-:W-:Y:S01]  /*dab0*/  VIADD R11, R24, 0xffffffff ;  /* 0xffffffff180b7836 */ /* 0x001fe20000000000 */
[----:B-1----:R-:W-:Y:S02]  /*dac0*/  SHF.R.U64 R8, R8, R25, R9 ;  /* 0x0000001908087219 */ /* 0x002fe40000001209 */
[----:B------:R-:W-:Y:S02]  /*dad0*/  SHF.L.U32 R9, R29, R28, RZ ;  /* 0x0000001c1d097219 */ /* 0x000fe400000006ff */
[----:B------:R-:W-:Y:S01]  /*dae0*/  LOP3.LUT R7, R22, R33, RZ, 0xc0, !PT ;  /* 0x0000002116077212 */ /* 0x000fe200078ec0ff */
[----:B------:R-:W-:Y:S01]  /*daf0*/  IMAD.MOV R10, RZ, RZ, -R8 ;  /* 0x000000ffff0a7224 */ /* 0x000fe200078e0a08 */
[----:B------:R-:W-:-:S03]  /*db00*/  LOP3.LUT R18, R18, R11, RZ, 0xc0, !PT ;  /* 0x0000000b12127212 */ /* 0x000fc600078ec0ff */
[----:B------:R-:W-:Y:S02]  /*db10*/  IMAD R9, R9, R8, R7 ;  /* 0x0000000809097224 */ /* 0x000fe400078e0207 */
[----:B------:R-:W-:Y:S02]  /*db20*/  @P0 IMAD R14, R15, R20, R12 ;  /* 0x000000140f0e0224 */ /* 0x000fe400078e020c */
[----:B--2---:R-:W-:Y:S02]  /*db30*/  IMAD R7, R10, R27, R23 ;  /* 0x0000001b0a077224 */ /* 0x004fe400078e0217 */
[----:B---3--:R-:W-:Y:S02]  /*db40*/  IMAD R8, R9, R32, R14 ;  /* 0x0000002009087224 */ /* 0x008fe400078e020e */
[----:B------:R-:W-:Y:S02]  /*db50*/  IMAD R11, R7, R24, R18 ;  /* 0x00000018070b7224 */ /* 0x000fe400078e0212 */
[----:B------:R-:W-:-:S02]  /*db60*/  IMAD.MOV.U32 R9, RZ, RZ, 0x1 ;  /* 0x00000001ff097424 */ /* 0x000fc400078e00ff */
[----:B------:R-:W-:Y:S01]  /*db70*/  IMAD.MOV.U32 R18, RZ, RZ, R21 ;  /* 0x000000ffff127224 */ /* 0x000fe200078e0015 */
[----:B------:R-:W-:Y:S02]  /*db80*/  SEL R7, R11, R8, !P0 ;  /* 0x000000080b077207 */ /* 0x000fe40004000000 */
[----:B------:R-:W-:-:S07]  /*db90*/  SEL R8, R8, R11, !P0 ;  /* 0x0000000b08087207 */ /* 0x000fce0004000000 */
.L_x_45:
[----:B------:R-:W-:-:S08]  /*dba0*/  NOP ;  /* 0x0000000000007918 */ /* 0x000fd00000000000 */
[----:B------:R-:W0:-:S00]  /*dbb0*/  USETMAXREG.DEALLOC.CTAPOOL 0x28 ;  /* 0x00000028000079c8 */ /* 0x000e0000080e0500 */
[----:B0-----:R-:W-:-:S13]  /*dbc0*/  ISETP.NE.AND P0, PT, R6, RZ, PT ;  /* 0x000000ff0600720c */ /* 0x001fda0003f05270 */
[----:B------:R-:W-:Y:S05]  /*dbd0*/  @P0 EXIT ;  /* 0x000000000000094d */ /* 0x000fea0003800000 */
[----:B------:R-:W-:Y:S01]  /*dbe0*/  LOP3.LUT P0, RZ, R9, 0xff, RZ, 0xc0, !PT ;  /* 0x000000ff09ff7812 */ /* 0x000fe2000780c0ff */
[----:B------:R-:W-:Y:S02]  /*dbf0*/  IMAD.MOV.U32 R16, RZ, RZ, 0x1 ;  /* 0x00000001ff107424 */ /* 0x000fe400078e00ff */
[----:B------:R-:W-:-:S10]  /*dc00*/  IMAD.MOV.U32 R15, RZ, RZ, RZ ;  /* 0x000000ffff0f7224 */ /* 0x000fd400078e00ff */
[----:B------:R-:W-:Y:S05]  /*dc10*/  @!P0 BRA `(.L_x_48) ;  /* 0x0000000c00448947 */ /* 0x000fea0003800000 */
[----:B------:R-:W0:Y:S01]  /*dc20*/  LDC R6, c[0x0][0x28c] ;  /* 0x0000a300ff067b82 */ /* 0x000e220000000800 */
[----:B------:R-:W1:Y:S01]  /*dc30*/  S2R R11, SR_CgaCtaId ;  /* 0x00000000000b7919 */ /* 0x000e620000008800 */
[----:B------:R-:W-:Y:S01]  /*dc40*/  ULDC UR5, c[0x0][0x658] ;  /* 0x0001960000057ab9 */ /* 0x000fe20000000800 */
[----:B------:R-:W-:Y:S01]  /*dc50*/  UMOV UR7, 0xffffffff ;  /* 0xffffffff00077882 */ /* 0x000fe20000000000 */
[----:B------:R-:W-:Y:S01]  /*dc60*/  ULDC UR6, c[0x0][0xc] ;  /* 0x0000030000067ab9 */ /* 0x000fe20000000800 */
[----:B------:R-:W-:Y:S01]  /*dc70*/  USHF.L.U32 UR8, UR7, UR5, URZ ;  /* 0x0000000507087299 */ /* 0x000fe2000800063f */
[----:B------:R-:W-:Y:S01]  /*dc80*/  BSSY B0, `(.L_x_48) ;  /* 0x00000ca000007945 */ /* 0x000fe20003800000 */
[----:B------:R-:W-:Y:S01]  /*dc90*/  UMOV UR9, 0x1 ;  /* 0x0000000100097882 */ /* 0x000fe20000000000 */
[----:B------:R-:W-:Y:S01]  /*dca0*/  ULDC UR7, c[0x0][0x10] ;  /* 0x0000040000077ab9 */ /* 0x000fe20000000800 */
[----:B------:R-:W-:Y:S01]  /*dcb0*/  USHF.L.U32 UR18, UR9, UR5, URZ ;  /* 0x0000000509127299 */ /* 0x000fe2000800063f */
[----:B------:R-:W-:Y:S01]  /*dcc0*/  IMAD.MOV.U32 R13, RZ, RZ, 0x1 ;  /* 0x00000001ff0d7424 */ /* 0x000fe200078e00ff */
[----:B------:R-:W-:Y:S01]  /*dcd0*/  UIMAD.WIDE.U32 UR6, UR6, UR7, URZ ;  /* 0x00000007060672a5 */ /* 0x000fe2000f8e003f */
[----:B------:R-:W-:Y:S01]  /*dce0*/  LOP3.LUT R17, R5, 0x2, RZ, 0xfc, !PT ;  /* 0x0000000205117812 */ /* 0x000fe200078efcff */
[----:B------:R-:W-:Y:S01]  /*dcf0*/  ULDC UR5, c[0x0][0x14] ;  /* 0x0000050000057ab9 */ /* 0x000fe20000000800 */
[----:B------:R-:W-:Y:S01]  /*dd00*/  IMAD.MOV.U32 R16, RZ, RZ, 0x1 ;  /* 0x00000001ff107424 */ /* 0x000fe200078e00ff */
[----:B------:R-:W-:Y:S01]  /*dd10*/  UIMAD.WIDE.U32 UR20, UR6, UR5, URZ ;  /* 0x00000005061472a5 */ /* 0x000fe2000f8e003f */
[----:B------:R-:W-:Y:S01]  /*dd20*/  IMAD.MOV.U32 R15, RZ, RZ, RZ ;  /* 0x000000ffff0f7224 */ /* 0x000fe200078e00ff */
[----:B------:R-:W-:Y:S01]  /*dd30*/  UIMAD UR13, UR7, UR5, URZ ;  /* 0x00000005070d72a4 */ /* 0x000fe2000f8e023f */
[----:B------:R-:W-:Y:S01]  /*dd40*/  ULDC UR4, c[0x0][0x600] ;  /* 0x0001800000047ab9 */ /* 0x000fe20000000800 */
[----:B------:R-:W-:-:S02]  /*dd50*/  ULOP3.LUT UR17, URZ, UR8, URZ, 0x33, !UPT ;  /* 0x000000083f117292 */ /* 0x000fc4000f8e333f */
[----:B------:R-:W-:Y:S01]  /*dd60*/  UIADD3 UR4, UR4, -0x1, URZ ;  /* 0xffffffff04047890 */ /* 0x000fe2000fffe03f */
[----:B0-----:R-:W-:Y:S01]  /*dd70*/  VIADD R6, R6, 0x3f ;  /* 0x0000003f06067836 */ /* 0x001fe20000000000 */
[----:B------:R-:W-:Y:S01]  /*dd80*/  UIADD3 UR13, UR21, UR13, URZ ;  /* 0x0000000d150d7290 */ /* 0x000fe2000fffe03f */
[----:B------:R-:W-:-:S03]  /*dd90*/  ULDC.64 UR22, c[0x0][0x198] ;  /* 0x0000660000167ab9 */ /* 0x000fc60000000a00 */
[----:B------:R-:W-:-:S04]  /*dda0*/  SHF.R.S32.HI R9, RZ, 0x1f, R6 ;  /* 0x0000001fff097819 */ /* 0x000fc80000011406 */
[----:B------:R-:W-:Y:S01]  /*ddb0*/  LEA.HI R9, R9, R6, RZ, 0x6 ;  /* 0x0000000609097211 */ /* 0x000fe200078f30ff */
[C---:B-1----:R-:W-:Y:S02]  /*ddc0*/  IMAD.SHL.U32 R12, R11.reuse, 0x20, RZ ;  /* 0x000000200b0c7824 */ /* 0x042fe400078e00ff */
[----:B------:R-:W-:Y:S01]  /*ddd0*/  IMAD.SHL.U32 R11, R11, 0x800, RZ ;  /* 0x000008000b0b7824 */ /* 0x000fe200078e00ff */
[----:B------:R-:W-:Y:S02]  /*dde0*/  SHF.R.S32.HI R14, RZ, 0x6, R9 ;  /* 0x00000006ff0e7819 */ /* 0x000fe40000011409 */
[----:B------:R-:W-:Y:S02]  /*ddf0*/  LOP3.LUT R12, R12, 0x20, RZ, 0xc0, !PT ;  /* 0x000000200c0c7812 */ /* 0x000fe400078ec0ff */
[----:B------:R-:W-:Y:S01]  /*de00*/  LOP3.LUT R11, R11, 0x800, RZ, 0xc0, !PT ;  /* 0x000008000b0b7812 */ /* 0x000fe200078ec0ff */
[----:B------:R-:W-:-:S07]  /*de10*/  VIADD R10, R14, 0x1 ;  /* 0x000000010e0a7836 */ /* 0x000fce0000000000 */
.L_x_59:
[----:B------:R-:W-:-:S03]  /*de20*/  UMOV UR5, 0xffffffff ;  /* 0xffffffff00057882 */ /* 0x000fc60000000000 */
[----:B------:R-:W-:Y:S05]  /*de30*/  BRA.DIV UR5, `(.L_x_49) ;  /* 0x00000012053c7947 */ /* 0x000fea000b800000 */
[----:B------:R-:W-:-:S13]  /*de40*/  ELECT P0, URZ, PT ;  /* 0x00000000003f782f */ /* 0x000fda0003800000 */
.L_x_74:
[----:B------:R-:W0:Y:S01]  /*de50*/  LDC R6, c[0x0][0x28c] ;  /* 0x0000a300ff067b82 */ /* 0x000e220000000800 */
[----:B------:R-:W-:Y:S01]  /*de60*/  BSSY B1, `(.L_x_50) ;  /* 0x0000038000017945 */ /* 0x000fe20003800000 */
[----:B0-----:R-:W-:-:S13]  /*de70*/  ISETP.LT.OR P0, PT, R6, 0x1, !P0 ;  /* 0x000000010600780c */ /* 0x001fda0004701670 */
[----:B------:R-:W-:Y:S05]  /*de80*/  @P0 BRA `(.L_x_51) ;  /* 0x0000000000d40947 */ /* 0x000fea0003800000 */
[----:B------:R-:W-:Y:S02]  /*de90*/  IMAD R21, R7, 0x40, R12 ;  /* 0x0000004007157824 */ /* 0x000fe400078e020c */
[----:B------:R-:W-:Y:S02]  /*dea0*/  IMAD R22, R8, 0x180, RZ ;  /* 0x0000018008167824 */ /* 0x000fe400078e02ff */
[----:B------:R-:W-:Y:S02]  /*deb0*/  IMAD.MOV.U32 R24, RZ, RZ, RZ ;  /* 0x000000ffff187224 */ /* 0x000fe400078e00ff */
[----:B------:R-:W-:Y:S02]  /*dec0*/  IMAD.MOV.U32 R6, RZ, RZ, R10 ;  /* 0x000000ffff067224 */ /* 0x000fe400078e000a */
[----:B------:R-:W-:Y:S02]  /*ded0*/  IMAD.MOV.U32 R7, RZ, RZ, R16 ;  /* 0x000000ffff077224 */ /* 0x000fe400078e0010 */
[----:B------:R-:W-:-:S07]  /*dee0*/  IMAD.MOV.U32 R8, RZ, RZ, R15 ;  /* 0x000000ffff087224 */ /* 0x000fce00078e000f */
.L_x_54:
[----:B------:R-:W0:Y:S01]  /*def0*/  S2R R20, SR_CgaCtaId ;  /* 0x0000000000147919 */ /* 0x000e220000008800 */
[----:B------:R-:W-:Y:S02]  /*df00*/  MOV R9, 0x400 ;  /* 0x0000040000097802 */ /* 0x000fe40000000f00 */
[----:B------:R-:W-:-:S13]  /*df10*/  LOP3.LUT P1, RZ, R4, 0x7f, RZ, 0xc0, !PT ;  /* 0x0000007f04ff7812 */ /* 0x000fda000782c0ff */
[----:B------:R-:W1:Y:S01]  /*df20*/  @!P1 LDC R19, c[0x0][0x500] ;  /* 0x00014000ff139b82 */ /* 0x000e620000000800 */
[----:B0-----:R-:W-:Y:S02]  /*df30*/  LEA R23, R20, R9, 0x18 ;  /* 0x0000000914177211 */ /* 0x001fe400078ec0ff */
[----:B------:R-:W-:-:S03]  /*df40*/  SHF.L.U32 R9, R7, 0x1f, RZ ;  /* 0x0000001f07097819 */ /* 0x000fc600000006ff */
[----:B------:R-:W-:-:S04]  /*df50*/  IMAD R20, R8, 0x8, R23 ;  /* 0x0000000808147824 */ /* 0x000fc800078e0217 */
[----:B------:R-:W0:Y:S02]  /*df60*/  SYNCS.PHASECHK.TRANS64.TRYWAIT P0, [R20+URZ+0x40], R9 ;  /* 0x00004009140075a7 */ /* 0x000e24000800017f */
[----:B01----:R-:W-:Y:S05]  /*df70*/  @!P0 BRA `(.L_x_52) ;  /* 0x00000010000c8947 */ /* 0x003fea0003800000 */
.L_x_75:
[----:B0-----:R-:W-:Y:S01]  /*df80*/  PRMT R9, R17, 0x9910, RZ ;  /* 0x0000991011097816 */ /* 0x001fe200000000ff */
[----:B------:R0:W-:Y:S03]  /*df90*/  @!P1 SYNCS.ARRIVE.TRANS64 RZ, [R20+URZ], R19 ;  /* 0x0000001314ff99a7 */ /* 0x0001e6000800003f */
[----:B------:R-:W-:-:S13]  /*dfa0*/  ISETP.NE.AND P0, PT, R9, 0x2, PT ;  /* 0x000000020900780c */ /* 0x000fda0003f05270 */
[----:B0-----:R-:W-:Y:S05]  /*dfb0*/  @P0 BRA `(.L_x_53) ;  /* 0x0000000000040947 */ /* 0x001fea0003800000 */
[----:B------:R-:W-:Y:S01]  /*dfc0*/  BPT.TRAP 0x1 ;  /* 0x000000040000795c */ /* 0x000fe20000300000 */
.L_x_53:
[----:B------:R-:W-:Y:S01]  /*dfd0*/  IMAD R9, R8, 0x6000, R23 ;  /* 0x0000600008097824 */ /* 0x000fe200078e0217 */
[----:B------:R-:W-:Y:S01]  /*dfe0*/  R2UR UR16, R23 ;  /* 0x00000000171072ca */ /* 0x000fe200000e0000 */
[----:B------:R-:W-:Y:S01]  /*dff0*/  VIADD R6, R6, 0xffffffff ;  /* 0xffffffff06067836 */ /* 0x000fe20000000000 */
[----:B------:R-:W-:Y:S01]  /*e000*/  R2UR UR9, R20 ;  /* 0x00000000140972ca */ /* 0x000fe200000e0000 */
[----:B------:R-:W-:Y:S01]  /*e010*/  UIADD3 UR6, UP0, UR22, 0xf0, URZ ;  /* 0x000000f016067890 */ /* 0x000fe2000ff1e03f */
[----:B------:R-:W-:Y:S01]  /*e020*/  R2UR UR5, R9 ;  /* 0x00000000090572ca */ /* 0x000fe200000e0000 */
[----:B------:R-:W-:Y:S01]  /*e030*/  IMAD R9, R8, 0x1000, R11 ;  /* 0x0000100008097824 */ /* 0x000fe200078e020b */
[----:B------:R-:W-:Y:S01]  /*e040*/  R2UR UR11, R22 ;  /* 0x00000000160b72ca */ /* 0x000fe200000e0000 */
[----:B------:R-:W-:Y:S01]  /*e050*/  UIADD3 UR24, UP1, UR22, 0x1f0, URZ ;  /* 0x000001f016187890 */ /* 0x000fe2000ff3e03f */
[----:B------:R-:W-:Y:S01]  /*e060*/  R2UR UR10, R24 ;  /* 0x00000000180a72ca */ /* 0x000fe200000e0000 */
[----:B------:R-:W-:Y:S01]  /*e070*/  UIADD3.X UR7, URZ, UR23, URZ, UP0, !UPT ;  /* 0x000000173f077290 */ /* 0x000fe200087fe43f */
[----:B------:R-:W-:Y:S01]  /*e080*/  R2UR UR8, R9 ;  /* 0x00000000090872ca */ /* 0x000fe200000e0000 */
[----:B------:R-:W-:Y:S01]  /*e090*/  VIADD R8, R8, 0x1 ;  /* 0x0000000108087836 */ /* 0x000fe20000000000 */
[----:B------:R-:W-:Y:S01]  /*e0a0*/  R2UR UR12, R18 ;  /* 0x00000000120c72ca */ /* 0x000fe200000e0000 */
[----:B------:R-:W-:Y:S01]  /*e0b0*/  UIADD3.X UR25, URZ, UR23, URZ, UP1, !UPT ;  /* 0x000000173f197290 */ /* 0x000fe20008ffe43f */
[----:B------:R-:W-:Y:S01]  /*e0c0*/  R2UR UR19, R21 ;  /* 0x00000000151372ca */ /* 0x000fe200000e0000 */
[----:B------:R-:W-:Y:S01]  /*e0d0*/  UMOV UR14, 0x0 ;  /* 0x00000000000e7882 */ /* 0x000fe20000000000 */
[----:B------:R-:W-:Y:S01]  /*e0e0*/  ISETP.GT.AND P1, PT, R6, 0x1, PT ;  /* 0x000000010600780c */ /* 0x000fe20003f24270 */
[----:B------:R-:W-:Y:S01]  /*e0f0*/  UIADD3 UR5, UR5, 0x180, URZ ;  /* 0x0000018005057890 */ /* 0x000fe2000fffe03f */
[----:B------:R-:W-:Y:S01]  /*e100*/  ISETP.NE.AND P0, PT, R8, 0x8, PT ;  /* 0x000000080800780c */ /* 0x000fe20003f05270 */
[----:B------:R-:W-:Y:S01]  /*e110*/  UMOV UR15, 0x10000000 ;  /* 0x10000000000f7882 */ /* 0x000fe20000000000 */
[----:B------:R-:W-:Y:S01]  /*e120*/  UMOV UR26, 0x30000 ;  /* 0x00030000001a7882 */ /* 0x000fe20000000000 */
[----:B------:R-:W-:Y:S01]  /*e130*/  VIADD R24, R24, 0x40 ;  /* 0x0000004018187836 */ /* 0x000fe20000000000 */
[----:B------:R-:W-:Y:S01]  /*e140*/  SEL R20, RZ, 0x1, P0 ;  /* 0x00000001ff147807 */ /* 0x000fe20000000000 */
[----:B------:R-:W-:Y:S01]  /*e150*/  UIADD3 UR16, UR16, 0x30180, UR8 ;  /* 0x0003018010107890 */ /* 0x000fe2000fffe008 */
[----:B------:R-:W-:-:S02]  /*e160*/  SEL R8, R8, RZ, P0 ;  /* 0x000000ff08087207 */ /* 0x000fc40000000000 */
[----:B------:R-:W-:Y:S01]  /*e170*/  UMOV UR8, UR5 ;  /* 0x0000000500087c82 */ /* 0x000fe20008000000 */
[----:B------:R-:W-:Y:S01]  /*e180*/  LOP3.LUT R7, R7, R20, RZ, 0x3c, !PT ;  /* 0x0000001407077212 */ /* 0x000fe200078e3cff */
[----:B------:R0:W-:Y:S02]  /*e190*/  UTMALDG.3D [UR8], [UR6], desc[UR14] ;  /* 0x00000e08060075b4 */ /* 0x0001e40008011000 */
[----:B0-----:R-:W-:Y:S01]  /*e1a0*/  UMOV UR11, UR19 ;  /* 0x00000013000b7c82 */ /* 0x001fe20008000000 */
[----:B------:R-:W-:Y:S02]  /*e1b0*/  UMOV UR8, UR16 ;  /* 0x0000001000087c82 */ /* 0x000fe40008000000 */
[----:B------:R0:W-:Y:S02]  /*e1c0*/  UTMALDG.3D.MULTICAST [UR8], [UR24], UR26, desc[UR14] ;  /* 0x00000e08180073b4 */ /* 0x0001e4000801181a */
[----:B0-----:R-:W-:Y:S05]  /*e1d0*/  @P1 BRA `(.L_x_54) ;  /* 0xfffffffc00441947 */ /* 0x001fea000383ffff */
.L_x_51:
[----:B------:R-:W-:Y:S05]  /*e1e0*/  BSYNC B1 ;  /* 0x0000000000017941 */ /* 0x000fea0003800000 */
.L_x_50:
[----:B------:R-:W-:Y:S01]  /*e1f0*/  LOP3.LUT P1, RZ, R13, 0xff, RZ, 0xc0, !PT ;  /* 0x000000ff0dff7812 */ /* 0x000fe2000782c0ff */
[----:B------:R-:W-:Y:S01]  /*e200*/  IMAD.IADD R15, R14, 0x1, R15 ;  /* 0x000000010e0f7824 */ /* 0x000fe200078e020f */
[----:B------:R-:W-:Y:S01]  /*e210*/  IADD3 R2, P2, R2, UR20, RZ ;  /* 0x0000001402027c10 */ /* 0x000fe2000ff5e0ff */
[----:B------:R-:W-:Y:S01]  /*e220*/  ULDC.64 UR6, c[0x0][0x650] ;  /* 0x0001940000067ab9 */ /* 0x000fe20000000a00 */
[----:B------:R-:W-:Y:S01]  /*e230*/  BSSY B1, `(.L_x_55) ;  /* 0x000006c000017945 */ /* 0x000fe20003800000 */
[----:B------:R-:W-:Y:S01]  /*e240*/  IMAD.MOV.U32 R18, RZ, RZ, -0x1 ;  /* 0xffffffffff127424 */ /* 0x000fe200078e00ff */
[----:B------:R-:W-:Y:S02]  /*e250*/  ISETP.GT.U32.AND P0, PT, R15, 0x7, PT ;  /* 0x000000070f00780c */ /* 0x000fe40003f04070 */
[----:B------:R-:W-:Y:S02]  /*e260*/  SHF.R.U32.HI R6, RZ, 0x3, R15 ;  /* 0x00000003ff067819 */ /* 0x000fe4000001160f */
[----:B------:R-:W-:-:S02]  /*e270*/  ISETP.LT.U32.AND P0, PT, R14, 0x8, P0 ;  /* 0x000000080e00780c */ /* 0x000fc40000701070 */
[----:B------:R-:W-:Y:S01]  /*e280*/  IADD3.X R3, R3, UR13, RZ, P2, !PT ;  /* 0x0000000d03037c10 */ /* 0x000fe200097fe4ff */
[----:B------:R-:W0:Y:S01]  /*e290*/  @P1 S2R R8, SR_CgaCtaId ;  /* 0x0000000000081919 */ /* 0x000e220000008800 */
[----:B------:R-:W-:Y:S02]  /*e2a0*/  @P1 MOV R7, 0x400 ;  /* 0x0000040000071802 */ /* 0x000fe40000000f00 */
[----:B------:R-:W-:Y:S02]  /*e2b0*/  ISETP.GE.U32.AND P2, PT, R2, UR6, PT ;  /* 0x0000000602007c0c */ /* 0x000fe4000bf46070 */
[----:B------:R-:W-:Y:S02]  /*e2c0*/  LOP3.LUT R6, R6, 0x1, RZ, 0xc0, !PT ;  /* 0x0000000106067812 */ /* 0x000fe400078ec0ff */
[----:B------:R-:W-:Y:S02]  /*e2d0*/  LOP3.LUT R15, R15, 0x7, RZ, 0xc0, !PT ;  /* 0x000000070f0f7812 */ /* 0x000fe400078ec0ff */
[----:B------:R-:W-:-:S02]  /*e2e0*/  PRMT R13, RZ, 0x7610, R13 ;  /* 0x00007610ff0d7816 */ /* 0x000fc4000000000d */
[----:B0-----:R-:W-:Y:S01]  /*e2f0*/  @P1 LEA R7, R8, R7, 0x18 ;  /* 0x0000000708071211 */ /* 0x001fe200078ec0ff */
[----:B------:R-:W-:-:S03]  /*e300*/  IMAD.MOV.U32 R8, RZ, RZ, -0x1 ;  /* 0xffffffffff087424 */ /* 0x000fc600078e00ff */
[----:B------:R0:W-:Y:S01]  /*e310*/  @P1 SYNCS.ARRIVE.TRANS64.A1T0 RZ, [R7+URZ+0x98], RZ ;  /* 0x000098ff07ff19a7 */ /* 0x0001e2000810003f */
[----:B------:R-:W-:-:S04]  /*e320*/  ISETP.NE.U32.AND P1, PT, R6, 0x1, PT ;  /* 0x000000010600780c */ /* 0x000fc80003f25070 */
[----:B------:R-:W-:Y:S02]  /*e330*/  ISETP.GT.U32.AND P1, PT, R14, 0x7, !P1 ;  /* 0x000000070e00780c */ /* 0x000fe40004f24070 */
[----:B0-----:R-:W-:Y:S02]  /*e340*/  SEL R7, RZ, 0x1, !P0 ;  /* 0x00000001ff077807 */ /* 0x001fe40004000000 */
[----:B------:R-:W-:Y:S02]  /*e350*/  ISETP.GE.U32.AND.EX P0, PT, R3, UR7, PT, P2 ;  /* 0x0000000703007c0c */ /* 0x000fe4000bf06120 */
[----:B------:R-:W-:-:S04]  /*e360*/  SEL R6, RZ, 0x1, !P1 ;  /* 0x00000001ff067807 */ /* 0x000fc80004800000 */
[----:B------:R-:W-:Y:S01]  /*e370*/  LOP3.LUT R16, R6, R16, R7, 0x96, !PT ;  /* 0x0000001006107212 */ /* 0x000fe200078e9607 */
[----:B------:R-:W-:Y:S01]  /*e380*/  IMAD.MOV.U32 R7, RZ, RZ, -0x1 ;  /* 0xffffffffff077424 */ /* 0x000fe200078e00ff */
[----:B------:R-:W-:-:S05]  /*e390*/  PRMT R6, RZ, 0x7610, R6 ;  /* 0x00007610ff067816 */ /* 0x000fca0000000006 */
[----:B------:R-:W-:Y:S05]  /*e3a0*/  @P0 BRA `(.L_x_56) ;  /* 0x0000000400500947 */ /* 0x000fea0003800000 */
[----:B------:R-:W0:Y:S01]  /*e3b0*/  S2R R19, SR_CTAID.X ;  /* 0x0000000000137919 */ /* 0x000e220000002500 */
[----:B------:R-:W-:Y:S01]  /*e3c0*/  ULDC.64 UR6, c[0x0][0x628] ;  /* 0x00018a0000067ab9 */ /* 0x000fe20000000a00 */
[----:B------:R-:W-:Y:S01]  /*e3d0*/  ULDC UR8, c[0x0][0x630] ;  /* 0x00018c0000087ab9 */ /* 0x000fe20000000800 */
[----:B------:R-:W-:Y:S01]  /*e3e0*/  ISETP.NE.U32.AND P0, PT, RZ, UR6, PT ;  /* 0x00000006ff007c0c */ /* 0x000fe2000bf05070 */
[----:B------:R-:W1:Y:S01]  /*e3f0*/  S2R R20, SR_CTAID.Y ;  /* 0x0000000000147919 */ /* 0x000e620000002600 */
[----:B------:R-:W-:Y:S01]  /*e400*/  ULDC UR9, c[0x0][0x150] ;  /* 0x0000540000097ab9 */ /* 0x000fe20000000800 */
[----:B------:R-:W-:Y:S01]  /*e410*/  IMAD.MOV.U32 R6, RZ, RZ, R2 ;  /* 0x000000ffff067224 */ /* 0x000fe200078e0002 */
[----:B------:R-:W-:Y:S01]  /*e420*/  ISETP.NE.AND.EX P0, PT, RZ, UR7, PT, P0 ;  /* 0x00000007ff007c0c */ /* 0x000fe2000bf05300 */
[----:B------:R-:W-:Y:S01]  /*e430*/  IMAD.MOV.U32 R7, RZ, RZ, R3 ;  /* 0x000000ffff077224 */ /* 0x000fe200078e0003 */
[----:B0-----:R-:W-:-:S11]  /*e440*/  I2FP.F32.U32 R22, R19 ;  /* 0x0000001300167245 */ /* 0x001fd60000201000 */
[----:B------:R-:W-:Y:S05]  /*e450*/  @!P0 BRA `(.L_x_57) ;  /* 0x0000000000288947 */ /* 0x000fea0003800000 */
[----:B------:R-:W-:Y:S02]  /*e460*/  ULDC UR5, c[0x0][0x634] ;  /* 0x00018d0000057ab9 */ /* 0x000fe40000000800 */
[----:B------:R-:W-:-:S05]  /*e470*/  IADD3 R7, P0, R2, UR5, RZ ;  /* 0x0000000502077c10 */ /* 0x000fca000ff1e0ff */
[----:B------:R-:W-:-:S04]  /*e480*/  IMAD.X R21, RZ, RZ, R3, P0 ;  /* 0x000000ffff157224 */ /* 0x000fc800000e0603 */
[----:B------:R-:W-:-:S04]  /*e490*/  IMAD.WIDE.U32 R8, R21, UR6, RZ ;  /* 0x0000000615087c25 */ /* 0x000fc8000f8e00ff */
[----:B------:R-:W-:-:S04]  /*e4a0*/  IMAD.WIDE.U32 R8, P0, R7, UR7, R8 ;  /* 0x0000000707087c25 */ /* 0x000fc8000f800008 */
[----:B------:R-:W-:-:S04]  /*e4b0*/  IMAD.WIDE.U32 R6, R7, UR6, RZ ;  /* 0x0000000607067c25 */ /* 0x000fc8000f8e00ff */
[----:B------:R-:W-:Y:S01]  /*e4c0*/  IMAD.MOV.U32 R6, RZ, RZ, R9 ;  /* 0x000000ffff067224 */ /* 0x000fe200078e0009 */
[----:B------:R-:W-:Y:S01]  /*e4d0*/  IADD3 RZ, P1, R7, R8, RZ ;  /* 0x0000000807ff7210 */ /* 0x000fe20007f3e0ff */
[----:B------:R-:W-:-:S04]  /*e4e0*/  IMAD.X R7, RZ, RZ, RZ, P0 ;  /* 0x000000ffff077224 */ /* 0x000fc800000e06ff */
[----:B------:R-:W-:-:S08]  /*e4f0*/  IMAD.WIDE.U32.X R6, R21, UR7, R6, P1 ;  /* 0x0000000715067c25 */ /* 0x000fd000088e0406 */
.L_x_57:
[--C-:B------:R-:W-:Y:S01]  /*e500*/  SHF.R.U64 R18, R6, UR8, R7.reuse ;  /* 0x0000000806127c19 */ /* 0x100fe20008001207 */
[----:B------:R-:W-:Y:S01]  /*e510*/  FMUL R22, R22, UR9 ;  /* 0x0000000916167c20 */ /* 0x000fe20008400000 */
[----:B------:R-:W-:Y:S01]  /*e520*/  SHF.R.U32.HI R6, RZ, UR8, R7 ;  /* 0x00000008ff067c19 */ /* 0x000fe20008011607 */
[----:B------:R-:W0:Y:S01]  /*e530*/  LDC R8, c[0x0][0x144] ;  /* 0x00005100ff087b82 */ /* 0x000e220000000800 */
[----:B------:R-:W-:Y:S01]  /*e540*/  IADD3 R7, P0, RZ, -R18, RZ ;  /* 0x80000012ff077210 */ /* 0x000fe20007f1e0ff */
[----:B------:R-:W-:Y:S01]  /*e550*/  ULDC UR5, c[0x0][0x154] ;  /* 0x0000550000057ab9 */ /* 0x000fe20000000800 */
[----:B-1----:R-:W-:Y:S01]  /*e560*/  I2FP.F32.U32 R9, R20 ;  /* 0x0000001400097245 */ /* 0x002fe20000201000 */
[----:B------:R-:W1:Y:S01]  /*e570*/  F2I.U32.TRUNC.NTZ R22, R22 ;  /* 0x0000001600167305 */ /* 0x000e62000020f000 */
[----:B------:R-:W-:Y:S01]  /*e580*/  ULDC.64 UR6, c[0x0][0x620] ;  /* 0x0001880000067ab9 */ /* 0x000fe20000000a00 */
[----:B------:R-:W-:Y:S01]  /*e590*/  IMAD.X R6, RZ, RZ, ~R6, P0 ;  /* 0x000000ffff067224 */ /* 0x000fe200000e0e06 */
[----:B------:R-:W-:Y:S01]  /*e5a0*/  ISETP.NE.AND P2, PT, R0, 0x1, PT ;  /* 0x000000010000780c */ /* 0x000fe20003f45270 */
[----:B------:R-:W-:Y:S01]  /*e5b0*/  FMUL R23, R9, UR5 ;  /* 0x0000000509177c20 */ /* 0x000fe20008400000 */
[----:B------:R-:W2:Y:S01]  /*e5c0*/  LDC R25, c[0x0][0x148] ;  /* 0x00005200ff197b82 */ /* 0x000ea20000000800 */
[----:B------:R-:W-:Y:S01]  /*e5d0*/  IMAD R6, R6, UR6, RZ ;  /* 0x0000000606067c24 */ /* 0x000fe2000f8e02ff */
[----:B------:R-:W-:-:S03]  /*e5e0*/  ULDC UR5, c[0x0][0x618] ;  /* 0x0001860000057ab9 */ /* 0x000fc60000000800 */
[----:B------:R-:W3:Y:S01]  /*e5f0*/  F2I.U32.TRUNC.NTZ R23, R23 ;  /* 0x0000001700177305 */ /* 0x000ee2000020f000 */
[C---:B------:R-:W-:Y:S02]  /*e600*/  IMAD R9, R7.reuse, UR7, R6 ;  /* 0x0000000707097c24 */ /* 0x040fe4000f8e0206 */
[----:B------:R-:W-:Y:S01]  /*e610*/  IMAD.WIDE.U32 R6, R7, UR6, R2 ;  /* 0x0000000607067c25 */ /* 0x000fe2000f8e0002 */
[----:B------:R-:W-:Y:S02]  /*e620*/  ULDC.64 UR6, c[0x0][0x640] ;  /* 0x0001900000067ab9 */ /* 0x000fe40000000a00 */
[----:B------:R-:W-:Y:S01]  /*e630*/  ISETP.NE.U32.AND P0, PT, RZ, UR6, PT ;  /* 0x00000006ff007c0c */ /* 0x000fe2000bf05070 */
[----:B------:R-:W-:Y:S02]  /*e640*/  IMAD.IADD R7, R7, 0x1, R9 ;  /* 0x0000000107077824 */ /* 0x000fe400078e0209 */
[----:B-1----:R-:W-:Y:S01]  /*e650*/  IMAD.MOV R22, RZ, RZ, -R22 ;  /* 0x000000ffff167224 */ /* 0x002fe200078e0a16 */
[----:B------:R-:W-:-:S02]  /*e660*/  ISETP.NE.AND.EX P0, PT, RZ, UR7, PT, P0 ;  /* 0x00000007ff007c0c */ /* 0x000fc4000bf05300 */
[----:B------:R-:W-:Y:S01]  /*e670*/  SHF.R.U64 R21, R6, UR5, R7 ;  /* 0x0000000506157c19 */ /* 0x000fe20008001207 */
[----:B0-----:R-:W-:Y:S01]  /*e680*/  IMAD R19, R8, R22, R19 ;  /* 0x0000001608137224 */ /* 0x001fe200078e0213 */
[----:B------:R-:W-:Y:S01]  /*e690*/  SHF.R.U32.HI R6, RZ, UR5, R7 ;  /* 0x00000005ff067c19 */ /* 0x000fe20008011607 */
[----:B------:R-:W-:Y:S01]  /*e6a0*/  ULDC UR5, c[0x0][0x608] ;  /* 0x0001820000057ab9 */ /* 0x000fe20000000800 */
[----:B---3--:R-:W-:Y:S02]  /*e6b0*/  IMAD.MOV R8, RZ, RZ, -R23 ;  /* 0x000000ffff087224 */ /* 0x008fe400078e0a17 */
[--C-:B------:R-:W-:Y:S02]  /*e6c0*/  SHF.R.U64 R22, R21, UR5, R6.reuse ;  /* 0x0000000515167c19 */ /* 0x100fe40008001206 */
[----:B------:R-:W-:Y:S01]  /*e6d0*/  SHF.R.U32.HI R7, RZ, UR5, R6 ;  /* 0x00000005ff077c19 */ /* 0x000fe20008011606 */
[----:B------:R-:W-:Y:S01]  /*e6e0*/  ULDC UR5, c[0x0][0x658] ;  /* 0x0001960000057ab9 */ /* 0x000fe20000000800 */
[----:B--2---:R-:W-:-:S02]  /*e6f0*/  @P2 IMAD R19, R25, R8, R20 ;  /* 0x0000000819132224 */ /* 0x004fc400078e0214 */
[--C-:B------:R-:W-:Y:S02]  /*e700*/  SHF.R.U64 R20, R22, UR5, R7.reuse ;  /* 0x0000000516147c19 */ /* 0x100fe40008001207 */
[----:B------:R-:W-:-:S03]  /*e710*/  SHF.R.U32.HI R23, RZ, UR5, R7 ;  /* 0x00000005ff177c19 */ /* 0x000fc60008011607 */
[----:B------:R-:W-:Y:S02]  /*e720*/  IMAD.MOV.U32 R8, RZ, RZ, R20 ;  /* 0x000000ffff087224 */ /* 0x000fe400078e0014 */
[----:B------:R-:W-:Y:S01]  /*e730*/  IMAD.MOV.U32 R7, RZ, RZ, R23 ;  /* 0x000000ffff077224 */ /* 0x000fe200078e0017 */
[----:B------:R-:W-:Y:S06]  /*e740*/  @!P0 BRA `(.L_x_58) ;  /* 0x00000000002c8947 */ /* 0x000fec0003800000 */
        /* <DEDUP_REMOVED lines=9> */
[----:B------:R-:W-:-:S04]  /*e7e0*/  IMAD.WIDE.U32.X R6, R23, UR7, R6, P1 ;  /* 0x0000000717067c25 */ /* 0x000fc800088e0406 */
[----:B------:R-:W-:-:S07]  /*e7f0*/  IMAD.MOV.U32 R8, RZ, RZ, R6 ;  /* 0x000000ffff087224 */ /* 0x000fce00078e0006 */
.L_x_58:
[----:B------:R-:W-:Y:S01]  /*e800*/  ULDC UR5, c[0x0][0x648] ;  /* 0x0001920000057ab9 */ /* 0x000fe20000000800 */
[----:B------:R-:W-:Y:S01]  /*e810*/  LOP3.LUT R6, R22, UR17, RZ, 0xc0, !PT ;  /* 0x0000001116067c12 */ /* 0x000fe2000f8ec0ff */
[----:B------:R-:W-:Y:S01]  /*e820*/  ULDC UR6, c[0x0][0x610] ;  /* 0x0001840000067ab9 */ /* 0x000fe20000000800 */
[----:B------:R-:W-:Y:S01]  /*e830*/  SHF.R.U64 R7, R8, UR5, R7 ;  /* 0x0000000508077c19 */ /* 0x000fe20008001207 */
[----:B------:R-:W-:Y:S01]  /*e840*/  ULDC UR5, c[0x0][0x638] ;  /* 0x00018e0000057ab9 */ /* 0x000fe20000000800 */
[----:B------:R-:W-:-:S03]  /*e850*/  LOP3.LUT R21, R21, UR4, RZ, 0xc0, !PT ;  /* 0x0000000415157c12 */ /* 0x000fc6000f8ec0ff */
[----:B------:R-:W-:Y:S02]  /*e860*/  IMAD.MOV R9, RZ, RZ, -R7 ;  /* 0x000000ffff097224 */ /* 0x000fe400078e0a07 */
[----:B------:R-:W-:Y:S02]  /*e870*/  IMAD R6, R7, UR18, R6 ;  /* 0x0000001207067c24 */ /* 0x000fe4000f8e0206 */
[----:B------:R-:W-:Y:S01]  /*e880*/  IMAD R20, R9, UR5, R20 ;  /* 0x0000000509147c24 */ /* 0x000fe2000f8e0214 */
[----:B------:R-:W-:Y:S01]  /*e890*/  ULDC UR5, c[0x0][0x600] ;  /* 0x0001800000057ab9 */ /* 0x000fe20000000800 */
[----:B------:R-:W-:Y:S02]  /*e8a0*/  IMAD R19, R6, UR6, R19 ;  /* 0x0000000606137c24 */ /* 0x000fe4000f8e0213 */
[----:B------:R-:W-:Y:S02]  /*e8b0*/  IMAD R20, R20, UR5, R21 ;  /* 0x0000000514147c24 */ /* 0x000fe4000f8e0215 */
[----:B------:R-:W-:-:S03]  /*e8c0*/  IMAD.MOV.U32 R6, RZ, RZ, 0x1 ;  /* 0x00000001ff067424 */ /* 0x000fc600078e00ff */
[----:B------:R-:W-:Y:S02]  /*e8d0*/  SEL R7, R20, R19, !P2 ;  /* 0x0000001314077207 */ /* 0x000fe40005000000 */
[----:B------:R-:W-:-:S07]  /*e8e0*/  SEL R8, R19, R20, !P2 ;  /* 0x0000001413087207 */ /* 0x000fce0005000000 */
.L_x_56:
[----:B------:R-:W-:Y:S05]  /*e8f0*/  BSYNC B1 ;  /* 0x0000000000017941 */ /* 0x000fea0003800000 */
.L_x_55:
[----:B------:R-:W-:-:S13]  /*e900*/  LOP3.LUT P0, RZ, R6, 0xff, RZ, 0xc0, !PT ;  /* 0x000000ff06ff7812 */ /* 0x000fda000780c0ff */
[----:B------:R-:W-:Y:S05]  /*e910*/  @P0 BRA `(.L_x_59) ;  /* 0xfffffff400400947 */ /* 0x000fea000383ffff */
[----:B------:R-:W-:Y:S05]  /*e920*/  BSYNC B0 ;  /* 0x0000000000007941 */ /* 0x000fea0003800000 */
.L_x_48:
[----:B------:R-:W-:-:S03]  /*e930*/  UMOV UR5, 0xffffffff ;  /* 0xffffffff00057882 */ /* 0x000fc60000000000 */
[----:B------:R-:W-:Y:S05]  /*e940*/  BRA.DIV UR5, `(.L_x_60) ;  /* 0x0000000605ac7947 */ /* 0x000fea000b800000 */
[----:B------:R-:W-:-:S13]  /*e950*/  ELECT P0, URZ, PT ;  /* 0x00000000003f782f */ /* 0x000fda0003800000 */
.L_x_78:
[----:B------:R-:W-:Y:S04]  /*e960*/  BSSY B0, `(.L_x_61) ;  /* 0x000004f000007945 */ /* 0x000fe80003800000 */
[----:B------:R-:W-:Y:S05]  /*e970*/  @!P0 BRA `(.L_x_62) ;  /* 0x0000000400348947 */ /* 0x000fea0003800000 */
[----:B------:R-:W-:-:S04]  /*e980*/  LOP3.LUT R5, R5, 0x2, RZ, 0xfc, !PT ;  /* 0x0000000205057812 */ /* 0x000fc800078efcff */
[----:B------:R-:W-:-:S13]  /*e990*/  ISETP.NE.AND P0, PT, R5, 0x3, PT ;  /* 0x000000030500780c */ /* 0x000fda0003f05270 */
[----:B------:R-:W-:Y:S05]  /*e9a0*/  @!P0 BRA `(.L_x_63) ;  /* 0x0000000000048947 */ /* 0x000fea0003800000 */
[----:B------:R-:W-:Y:S01]  /*e9b0*/  BPT.TRAP 0x1 ;  /* 0x000000040000795c */ /* 0x000fe20000300000 */
.L_x_63:
[----:B------:R-:W0:Y:S01]  /*e9c0*/  S2R R3, SR_CgaCtaId ;  /* 0x0000000000037919 */ /* 0x000e220000008800 */
[----:B------:R-:W-:Y:S02]  /*e9d0*/  MOV R0, 0x400 ;  /* 0x0000040000007802 */ /* 0x000fe40000000f00 */
[----:B------:R-:W-:Y:S02]  /*e9e0*/  SHF.L.U32 R2, R16, 0x1f, RZ ;  /* 0x0000001f10027819 */ /* 0x000fe400000006ff */
[----:B0-----:R-:W-:-:S05]  /*e9f0*/  LEA R0, R3, R0, 0x18 ;  /* 0x0000000003007211 */ /* 0x001fca00078ec0ff */
[----:B------:R-:W-:-:S04]  /*ea00*/  VIADD R0, R0, 0x40 ;  /* 0x0000004000007836 */ /* 0x000fc80000000000 */
[C---:B------:R-:W-:Y:S02]  /*ea10*/  IMAD R5, R15.reuse, 0x8, R0 ;  /* 0x000000080f057824 */ /* 0x040fe400078e0200 */
[----:B------:R-:W-:Y:S02]  /*ea20*/  VIADD R15, R15, 0x1 ;  /* 0x000000010f0f7836 */ /* 0x000fe40000000000 */
[----:B------:R-:W0:Y:S03]  /*ea30*/  SYNCS.PHASECHK.TRANS64.TRYWAIT P0, [R5+URZ], R2 ;  /* 0x00000002050075a7 */ /* 0x000e26000800017f */
[----:B------:R-:W-:-:S04]  /*ea40*/  ISETP.NE.AND P1, PT, R15, 0x8, PT ;  /* 0x000000080f00780c */ /* 0x000fc80003f25270 */
[----:B------:R-:W-:Y:S02]  /*ea50*/  SEL R3, RZ, 0x1, P1 ;  /* 0x00000001ff037807 */ /* 0x000fe40000800000 */
[----:B------:R-:W-:Y:S02]  /*ea60*/  SEL R15, R15, RZ, P1 ;  /* 0x000000ff0f0f7207 */ /* 0x000fe40000800000 */
[----:B------:R-:W-:-:S03]  /*ea70*/  LOP3.LUT R16, R16, R3, RZ, 0x3c, !PT ;  /* 0x0000000310107212 */ /* 0x000fc600078e3cff */
[----:B------:R-:W-:Y:S01]  /*ea80*/  IMAD R7, R15, 0x8, R0 ;  /* 0x000000080f077824 */ /* 0x000fe200078e0200 */
[----:B------:R-:W-:Y:S01]  /*ea90*/  SHF.L.U32 R4, R16, 0x1f, RZ ;  /* 0x0000001f10047819 */ /* 0x000fe200000006ff */
[----:B0-----:R-:W-:Y:S06]  /*eaa0*/  @!P0 BRA `(.L_x_64) ;  /* 0x0000000400748947 */ /* 0x001fec0003800000 */
.L_x_79:
[----:B------:R-:W1:Y:S01]  /*eab0*/  SYNCS.PHASECHK.TRANS64.TRYWAIT P0, [R7+URZ], R4 ;  /* 0x00000004070075a7 */ /* 0x000e62000800017f */
[----:B0-----:R-:W-:-:S05]  /*eac0*/  VIADD R2, R15, 0x1 ;  /* 0x000000010f027836 */ /* 0x001fca0000000000 */
[----:B------:R-:W-:-:S04]  /*ead0*/  ISETP.NE.AND P1, PT, R2, 0x8, PT ;  /* 0x000000080200780c */ /* 0x000fc80003f25270 */
[----:B------:R-:W-:Y:S02]  /*eae0*/  SEL R3, RZ, 0x1, P1 ;  /* 0x00000001ff037807 */ /* 0x000fe40000800000 */
[----:B------:R-:W-:Y:S02]  /*eaf0*/  SEL R9, R2, RZ, P1 ;  /* 0x000000ff02097207 */ /* 0x000fe40000800000 */
[----:B------:R-:W-:-:S03]  /*eb00*/  LOP3.LUT R16, R16, R3, RZ, 0x3c, !PT ;  /* 0x0000000310107212 */ /* 0x000fc600078e3cff */
[----:B------:R-:W-:Y:S01]  /*eb10*/  IMAD R6, R9, 0x8, R0 ;  /* 0x0000000809067824 */ /* 0x000fe200078e0200 */
[----:B------:R-:W-:Y:S01]  /*eb20*/  SHF.L.U32 R5, R16, 0x1f, RZ ;  /* 0x0000001f10057819 */ /* 0x000fe200000006ff */
[----:B-1----:R-:W-:Y:S06]  /*eb30*/  @!P0 BRA `(.L_x_65) ;  /* 0x0000000400648947 */ /* 0x002fec0003800000 */
.L_x_80:
[----:B------:R-:W1:Y:S01]  /*eb40*/  SYNCS.PHASECHK.TRANS64.TRYWAIT P0, [R6+URZ], R5 ;  /* 0x00000005060075a7 */ /* 0x000e62000800017f */
[----:B------:R-:W-:-:S05]  /*eb50*/  VIADD R2, R9, 0x1 ;  /* 0x0000000109027836 */ /* 0x000fca0000000000 */
[----:B------:R-:W-:-:S04]  /*eb60*/  ISETP.NE.AND P1, PT, R2, 0x8, PT ;  /* 0x000000080200780c */ /* 0x000fc80003f25270 */
[----:B------:R-:W-:Y:S02]  /*eb70*/  SEL R3, RZ, 0x1, P1 ;  /* 0x00000001ff037807 */ /* 0x000fe40000800000 */
[----:B0-----:R-:W-:Y:S02]  /*eb80*/  SEL R7, R2, RZ, P1 ;  /* 0x000000ff02077207 */ /* 0x001fe40000800000 */
[----:B------:R-:W-:-:S03]  /*eb90*/  LOP3.LUT R16, R16, R3, RZ, 0x3c, !PT ;  /* 0x0000000310107212 */ /* 0x000fc600078e3cff */
[----:B------:R-:W-:Y:S01]  /*eba0*/  IMAD R9, R7, 0x8, R0 ;  /* 0x0000000807097824 */ /* 0x000fe200078e0200 */
[----:B------:R-:W-:Y:S01]  /*ebb0*/  SHF.L.U32 R4, R16, 0x1f, RZ ;  /* 0x0000001f10047819 */ /* 0x000fe200000006ff */
[----:B-1----:R-:W-:Y:S06]  /*ebc0*/  @!P0 BRA `(.L_x_66) ;  /* 0x0000000400548947 */ /* 0x002fec0003800000 */
.L_x_81:
[----:B------:R-:W1:Y:S01]  /*ebd0*/  SYNCS.PHASECHK.TRANS64.TRYWAIT P0, [R9+URZ], R4 ;  /* 0x00000004090075a7 */ /* 0x000e62000800017f */
[----:B------:R-:W-:-:S05]  /*ebe0*/  VIADD R2, R7, 0x1 ;  /* 0x0000000107027836 */ /* 0x000fca0000000000 */
[----:B------:R-:W-:-:S04]  /*ebf0*/  ISETP.NE.AND P1, PT, R2, 0x8, PT ;  /* 0x000000080200780c */ /* 0x000fc80003f25270 */
[----:B------:R-:W-:Y:S02]  /*ec00*/  SEL R3, RZ, 0x1, P1 ;  /* 0x00000001ff037807 */ /* 0x000fe40000800000 */
[----:B------:R-:W-:Y:S02]  /*ec10*/  SEL R7, R2, RZ, P1 ;  /* 0x000000ff02077207 */ /* 0x000fe40000800000 */
[----:B------:R-:W-:-:S03]  /*ec20*/  LOP3.LUT R16, R16, R3, RZ, 0x3c, !PT ;  /* 0x0000000310107212 */ /* 0x000fc600078e3cff */
[----:B0-----:R-:W-:Y:S01]  /*ec30*/  IMAD R6, R7, 0x8, R0 ;  /* 0x0000000807067824 */ /* 0x001fe200078e0200 */
[----:B------:R-:W-:Y:S01]  /*ec40*/  SHF.L.U32 R5, R16, 0x1f, RZ ;  /* 0x0000001f10057819 */ /* 0x000fe200000006ff */
[----:B-1----:R-:W-:Y:S06]  /*ec50*/  @!P0 BRA `(.L_x_67) ;  /* 0x0000000400448947 */ /* 0x002fec0003800000 */
.L_x_82:
        /* <DEDUP_REMOVED lines=9> */
.L_x_83:
        /* <DEDUP_REMOVED lines=9> */
.L_x_84:
[----:B------:R-:W1:Y:S01]  /*ed80*/  SYNCS.PHASECHK.TRANS64.TRYWAIT P0, [R6+URZ], R5 ;  /* 0x00000005060075a7 */ /* 0x000e62000800017f */
[----:B------:R-:W-:-:S05]  /*ed90*/  VIADD R2, R7, 0x1 ;  /* 0x0000000107027836 */ /* 0x000fca0000000000 */
[----:B------:R-:W-:-:S04]  /*eda0*/  ISETP.NE.AND P1, PT, R2, 0x8, PT ;  /* 0x000000080200780c */ /* 0x000fc80003f25270 */
[----:B0-----:R-:W-:Y:S02]  /*edb0*/  SEL R4, RZ, 0x1, P1 ;  /* 0x00000001ff047807 */ /* 0x001fe40000800000 */
[----:B------:R-:W-:Y:S02]  /*edc0*/  SEL R3, R2, RZ, P1 ;  /* 0x000000ff02037207 */ /* 0x000fe40000800000 */
[----:B------:R-:W-:Y:S01]  /*edd0*/  LOP3.LUT R4, R11, R4, RZ, 0x3c, !PT ;  /* 0x000000040b047212 */ /* 0x000fe200078e3cff */
[----:B-1----:R-:W-:Y:S06]  /*ede0*/  @!P0 BRA `(.L_x_70) ;  /* 0x00000004001c8947 */ /* 0x002fec0003800000 */
.L_x_85:
[----:B------:R-:W-:Y:S01]  /*edf0*/  IMAD R3, R3, 0x8, R0 ;  /* 0x0000000803037824 */ /* 0x000fe200078e0200 */
[----:B------:R-:W-:-:S07]  /*ee00*/  SHF.L.U32 R0, R4, 0x1f, RZ ;  /* 0x0000001f04007819 */ /* 0x000fce00000006ff */
.L_x_71:
[----:B-1----:R1:W2:Y:S02]  /*ee10*/  SYNCS.PHASECHK.TRANS64.TRYWAIT P0, [R3+URZ], R0 ;  /* 0x00000000030075a7 */ /* 0x0022a4000800017f */
[----:B--2---:R-:W-:Y:S05]  /*ee20*/  @!P0 NANOSLEEP.SYNCS 0x989680 ;  /* 0x009896800000895d */ /* 0x004fea0003900000 */
[----:B------:R-:W2:Y:S02]  /*ee30*/  @!P0 SYNCS.PHASECHK.TRANS64 P0, [R3+URZ], R0 ;  /* 0x00000000030085a7 */ /* 0x000ea4000800007f */
[----:B--2---:R-:W-:Y:S05]  /*ee40*/  @!P0 BRA `(.L_x_71) ;  /* 0xfffffffc00f08947 */ /* 0x004fea000383ffff */
.L_x_62:
[----:B------:R-:W-:Y:S05]  /*ee50*/  BSYNC B0 ;  /* 0x0000000000007941 */ /* 0x000fea0003800000 */
.L_x_61:
[----:B------:R-:W-:Y:S05]  /*ee60*/  EXIT ;  /* 0x000000000000794d */ /* 0x000fea0003800000 */
.L_x_22:
[----:B-1----:R-:W-:-:S04]  /*ee70*/  IMAD.U32 R22, RZ, RZ, UR6 ;  /* 0x00000006ff167e24 */ /* 0x002fc8000f8e00ff */
[----:B------:R1:W4:Y:S03]  /*ee80*/  SYNCS.PHASECHK.TRANS64.TRYWAIT P0, [R22+URZ], R21 ;  /* 0x00000015160075a7 */ /* 0x000326000800017f */
[----:B----4-:R-:W-:Y:S05]  /*ee90*/  @!P0 NANOSLEEP.SYNCS 0x989680 ;  /* 0x009896800000895d */ /* 0x010fea0003900000 */
[----:B------:R-:W4:Y:S02]  /*eea0*/  @!P0 SYNCS.PHASECHK.TRANS64 P0, [R22+URZ], R21 ;  /* 0x00000015160085a7 */ /* 0x000f24000800007f */
[----:B----4-:R-:W-:Y:S05]  /*eeb0*/  @!P0 BRA `(.L_x_22) ;  /* 0xfffffffc00ec8947 */ /* 0x010fea000383ffff */
[----:B------:R-:W-:Y:S05]  /*eec0*/  BRA `(.L_x_21) ;  /* 0xffffff2c00207947 */ /* 0x000fea000383ffff */
.L_x_28:
[----:B-1----:R-:W-:-:S04]  /*eed0*/  IMAD.U32 R216, RZ, RZ, UR12 ;  /* 0x0000000cffd87e24 */ /* 0x002fc8000f8e00ff */
[----:B------:R1:W4:Y:S03]  /*eee0*/  SYNCS.PHASECHK.TRANS64.TRYWAIT P0, [R216+URZ], R215 ;  /* 0x000000d7d80075a7 */ /* 0x000326000800017f */
[----:B----4-:R-:W-:Y:S05]  /*eef0*/  @!P0 NANOSLEEP.SYNCS 0x989680 ;  /* 0x009896800000895d */ /* 0x010fea0003900000 */
[----:B------:R-:W4:Y:S02]  /*ef00*/  @!P0 SYNCS.PHASECHK.TRANS64 P0, [R216+URZ], R215 ;  /* 0x000000d7d80085a7 */ /* 0x000f24000800007f */
[----:B----4-:R-:W-:Y:S05]  /*ef10*/  @!P0 BRA `(.L_x_28) ;  /* 0xfffffffc00ec8947 */ /* 0x010fea000383ffff */
[----:B------:R-:W-:Y:S05]  /*ef20*/  BRA `(.L_x_27) ;  /* 0xffffff38006c7947 */ /* 0x000fea000383ffff */
.L_x_49:
[----:B------:R-:W-:Y:S01]  /*ef30*/  BSSY B1, `(.L_x_72) ;  /* 0x0000006000017945 */ /* 0x000fe20003800000 */
[----:B------:R-:W-:-:S07]  /*ef40*/  IMAD.MOV.U32 R6, RZ, RZ, -0x1 ;  /* 0xffffffffff067424 */ /* 0x000fce00078e00ff */
[----:B------:R-:W-:Y:S05]  /*ef50*/  WARPSYNC.COLLECTIVE R6, `(.L_x_73) ;  /* 0x00000000060c7348 */ /* 0x000fea0003c00000 */
[----:B------:R-:W-:Y:S02]  /*ef60*/  ELECT P0, UR62, PT ;  /* 0x00000000003e782f */ /* 0x000fe40003800000 */
[----:B------:R-:W-:Y:S01]  /*ef70*/  MOV R6, UR62 ;  /* 0x0000003e00067c02 */ /* 0x000fe20008000f00 */
[----:B------:R-:W-:Y:S10]  /*ef80*/  ENDCOLLECTIVE ;  /* 0x000000000000791b */ /* 0x000ff40003800000 */
.L_x_73:
[----:B------:R-:W-:Y:S05]  /*ef90*/  BSYNC B1 ;  /* 0x0000000000017941 */ /* 0x000fea0003800000 */
.L_x_72:
[----:B------:R-:W-:Y:S05]  /*efa0*/  BRA `(.L_x_74) ;  /* 0xffffffec00a87947 */ /* 0x000fea000383ffff */
.L_x_52:
[----:B0-----:R0:W1:Y:S02]  /*efb0*/  SYNCS.PHASECHK.TRANS64.TRYWAIT P0, [R20+URZ+0x40], R9 ;  /* 0x00004009140075a7 */ /* 0x001064000800017f */
[----:B-1----:R-:W-:Y:S05]  /*efc0*/  @!P0 NANOSLEEP.SYNCS 0x989680 ;  /* 0x009896800000895d */ /* 0x002fea0003900000 */
[----:B------:R-:W1:Y:S02]  /*efd0*/  @!P0 SYNCS.PHASECHK.TRANS64 P0, [R20+URZ+0x40], R9 ;  /* 0x00004009140085a7 */ /* 0x000e64000800007f */
[----:B-1----:R-:W-:Y:S05]  /*efe0*/  @!P0 BRA `(.L_x_52) ;  /* 0xfffffffc00f08947 */ /* 0x002fea000383ffff */
[----:B------:R-:W-:Y:S05]  /*eff0*/  BRA `(.L_x_75) ;  /* 0xffffffec00e07947 */ /* 0x000fea000383ffff */
.L_x_60:
[----:B------:R-:W-:Y:S01]  /*f000*/  BSSY B0, `(.L_x_76) ;  /* 0x0000006000007945 */ /* 0x000fe20003800000 */
[----:B------:R-:W-:-:S07]  /*f010*/  IMAD.MOV.U32 R6, RZ, RZ, -0x1 ;  /* 0xffffffffff067424 */ /* 0x000fce00078e00ff */
[----:B------:R-:W-:Y:S05]  /*f020*/  WARPSYNC.COLLECTIVE R6, `(.L_x_77) ;  /* 0x00000000060c7348 */ /* 0x000fea0003c00000 */
[----:B------:R-:W-:Y:S02]  /*f030*/  ELECT P0, UR62, PT ;  /* 0x00000000003e782f */ /* 0x000fe40003800000 */
[----:B------:R-:W-:Y:S01]  /*f040*/  MOV R6, UR62 ;  /* 0x0000003e00067c02 */ /* 0x000fe20008000f00 */
[----:B------:R-:W-:Y:S10]  /*f050*/  ENDCOLLECTIVE ;  /* 0x000000000000791b */ /* 0x000ff40003800000 */
.L_x_77:
[----:B------:R-:W-:Y:S05]  /*f060*/  BSYNC B0 ;  /* 0x0000000000007941 */ /* 0x000fea0003800000 */
.L_x_76:
[----:B------:R-:W-:Y:S05]  /*f070*/  BRA `(.L_x_78) ;  /* 0xfffffff800387947 */ /* 0x000fea000383ffff */
.L_x_64:
[----:B0-----:R0:W1:Y:S02]  /*f080*/  SYNCS.PHASECHK.TRANS64.TRYWAIT P0, [R5+URZ], R2 ;  /* 0x00000002050075a7 */ /* 0x001064000800017f */
[----:B-1----:R-:W-:Y:S05]  /*f090*/  @!P0 NANOSLEEP.SYNCS 0x989680 ;  /* 0x009896800000895d */ /* 0x002fea0003900000 */
[----:B------:R-:W1:Y:S02]  /*f0a0*/  @!P0 SYNCS.PHASECHK.TRANS64 P0, [R5+URZ], R2 ;  /* 0x00000002050085a7 */ /* 0x000e64000800007f */
[----:B-1----:R-:W-:Y:S05]  /*f0b0*/  @!P0 BRA `(.L_x_64) ;  /* 0xfffffffc00f08947 */ /* 0x002fea000383ffff */
[----:B------:R-:W-:Y:S05]  /*f0c0*/  BRA `(.L_x_79) ;  /* 0xfffffff800787947 */ /* 0x000fea000383ffff */
.L_x_65:
[----:B0-----:R0:W1:Y:S02]  /*f0d0*/  SYNCS.PHASECHK.TRANS64.TRYWAIT P0, [R7+URZ], R4 ;  /* 0x00000004070075a7 */ /* 0x001064000800017f */
[----:B-1----:R-:W-:Y:S05]  /*f0e0*/  @!P0 NANOSLEEP.SYNCS 0x989680 ;  /* 0x009896800000895d */ /* 0x002fea0003900000 */
[----:B------:R-:W1:Y:S02]  /*f0f0*/  @!P0 SYNCS.PHASECHK.TRANS64 P0, [R7+URZ], R4 ;  /* 0x00000004070085a7 */ /* 0x000e64000800007f */
[----:B-1----:R-:W-:Y:S05]  /*f100*/  @!P0 BRA `(.L_x_65) ;  /* 0xfffffffc00f08947 */ /* 0x002fea000383ffff */
[----:B------:R-:W-:Y:S05]  /*f110*/  BRA `(.L_x_80) ;  /* 0xfffffff800887947 */ /* 0x000fea000383ffff */
.L_x_66:
[----:B0-----:R0:W1:Y:S02]  /*f120*/  SYNCS.PHASECHK.TRANS64.TRYWAIT P0, [R6+URZ], R5 ;  /* 0x00000005060075a7 */ /* 0x001064000800017f */
[----:B-1----:R-:W-:Y:S05]  /*f130*/  @!P0 NANOSLEEP.SYNCS 0x989680 ;  /* 0x009896800000895d */ /* 0x002fea0003900000 */
[----:B------:R-:W1:Y:S02]  /*f140*/  @!P0 SYNCS.PHASECHK.TRANS64 P0, [R6+URZ], R5 ;  /* 0x00000005060085a7 */ /* 0x000e64000800007f */
[----:B-1----:R-:W-:Y:S05]  /*f150*/  @!P0 BRA `(.L_x_66) ;  /* 0xfffffffc00f08947 */ /* 0x002fea000383ffff */
[----:B------:R-:W-:Y:S05]  /*f160*/  BRA `(.L_x_81) ;  /* 0xfffffff800987947 */ /* 0x000fea000383ffff */
.L_x_67:
[----:B0-----:R0:W1:Y:S02]  /*f170*/  SYNCS.PHASECHK.TRANS64.TRYWAIT P0, [R9+URZ], R4 ;  /* 0x00000004090075a7 */ /* 0x001064000800017f */
[----:B-1----:R-:W-:Y:S05]  /*f180*/  @!P0 NANOSLEEP.SYNCS 0x989680 ;  /* 0x009896800000895d */ /* 0x002fea0003900000 */
[----:B------:R-:W1:Y:S02]  /*f190*/  @!P0 SYNCS.PHASECHK.TRANS64 P0, [R9+URZ], R4 ;  /* 0x00000004090085a7 */ /* 0x000e64000800007f */
[----:B-1----:R-:W-:Y:S05]  /*f1a0*/  @!P0 BRA `(.L_x_67) ;  /* 0xfffffffc00f08947 */ /* 0x002fea000383ffff */
[----:B------:R-:W-:Y:S05]  /*f1b0*/  BRA `(.L_x_82) ;  /* 0xfffffff800a87947 */ /* 0x000fea000383ffff */
.L_x_68:
[----:B0-----:R0:W1:Y:S02]  /*f1c0*/  SYNCS.PHASECHK.TRANS64.TRYWAIT P0, [R6+URZ], R5 ;  /* 0x00000005060075a7 */ /* 0x001064000800017f */
[----:B-1----:R-:W-:Y:S05]  /*f1d0*/  @!P0 NANOSLEEP.SYNCS 0x989680 ;  /* 0x009896800000895d */ /* 0x002fea0003900000 */
[----:B------:R-:W1:Y:S02]  /*f1e0*/  @!P0 SYNCS.PHASECHK.TRANS64 P0, [R6+URZ], R5 ;  /* 0x00000005060085a7 */ /* 0x000e64000800007f */
[----:B-1----:R-:W-:Y:S05]  /*f1f0*/  @!P0 BRA `(.L_x_68) ;  /* 0xfffffffc00f08947 */ /* 0x002fea000383ffff */
[----:B------:R-:W-:Y:S05]  /*f200*/  BRA `(.L_x_83) ;  /* 0xfffffff800b87947 */ /* 0x000fea000383ffff */
.L_x_69:
[----:B0-----:R0:W1:Y:S02]  /*f210*/  SYNCS.PHASECHK.TRANS64.TRYWAIT P0, [R9+URZ], R4 ;  /* 0x00000004090075a7 */ /* 0x001064000800017f */
[----:B-1----:R-:W-:Y:S05]  /*f220*/  @!P0 NANOSLEEP.SYNCS 0x989680 ;  /* 0x009896800000895d */ /* 0x002fea0003900000 */
[----:B------:R-:W1:Y:S02]  /*f230*/  @!P0 SYNCS.PHASECHK.TRANS64 P0, [R9+URZ], R4 ;  /* 0x00000004090085a7 */ /* 0x000e64000800007f */
[----:B-1----:R-:W-:Y:S05]  /*f240*/  @!P0 BRA `(.L_x_69) ;  /* 0xfffffffc00f08947 */ /* 0x002fea000383ffff */
[----:B------:R-:W-:Y:S05]  /*f250*/  BRA `(.L_x_84) ;  /* 0xfffffff800c87947 */ /* 0x000fea000383ffff */
.L_x_70:
[----:B0-----:R0:W1:Y:S02]  /*f260*/  SYNCS.PHASECHK.TRANS64.TRYWAIT P0, [R6+URZ], R5 ;  /* 0x00000005060075a7 */ /* 0x001064000800017f */
[----:B-1----:R-:W-:Y:S05]  /*f270*/  @!P0 NANOSLEEP.SYNCS 0x989680 ;  /* 0x009896800000895d */ /* 0x002fea0003900000 */
[----:B------:R-:W1:Y:S02]  /*f280*/  @!P0 SYNCS.PHASECHK.TRANS64 P0, [R6+URZ], R5 ;  /* 0x00000005060085a7 */ /* 0x000e64000800007f */
[----:B-1----:R-:W-:Y:S05]  /*f290*/  @!P0 BRA `(.L_x_70) ;  /* 0xfffffffc00f08947 */ /* 0x002fea000383ffff */
[----:B------:R-:W-:Y:S05]  /*f2a0*/  BRA `(.L_x_85) ;  /* 0xfffffff800d07947 */ /* 0x000fea000383ffff */
.L_x_86:
[----:B------:R-:W-:-:S00]  /*f2b0*/  BRA `(.L_x_86) ;  /* 0xfffffffc00fc7947 */ /* 0x000fc0000383ffff */
[----:B------:R-:W-:-:S00]  /*f2c0*/  NOP ;  /* 0x0000000000007918 */ /* 0x000fc00000000000 */
        /* <DEDUP_REMOVED lines=11> */
.L_x_87:


//--------------------- .nv.shared._ZN7cutlass13device_kernelINS_4gemm6kernel13GemmUniversalIN4cute5tupleIJiiiiEEENS1_10collective13CollectiveMmaINS1_37MainloopSm90TmaGmmaWarpSpecializedFP8ILi8ENS5_IJNS4_1CILi2EEENSA_ILi1EEESC_EEENS1_35KernelTmaWarpSpecializedCooperativeEEENS5_IJNSA_ILi384EEENSA_ILi64EEESH_EEENS_12float_e4m3_tENS5_IJlSC_lEEESJ_SK_NS4_8TiledMMAINS4_8MMA_AtomIJNS4_4SM904GMMA30MMA_64x64x32_F32E4M3E4M3_SS_TNILNSO_7ScaleInE1ELSQ_1EEEEEENS4_6LayoutISD_NS5_IJSC_NSA_ILi0EEESU_EEEEENS5_IJNS4_10UnderscoreESX_SX_EEEEENS4_13SM90_TMA_LOADENS4_14ComposedLayoutINS4_7SwizzleILi2ELi4ELi3EEENS4_18smem_ptr_flag_bitsILi8EEENST_INS5_IJNSA_ILi8EEESH_EEENS5_IJSH_SC_EEEEEEEvNS4_8identityENS4_23SM90_TMA_LOAD_MULTICASTES1A_vS1B_EENS_8epilogue10collective6detail29Sm90TmaWarpSpecializedAdapterINS1F_15DefaultEpilogueISJ_SK_SK_NS1E_6thread17LinearCombinationISJ_Li1EffLNS1J_9ScaleType4KindE0ELNS_15FloatRoundStyleE2ESJ_EENS1_15EpilogueDefaultEEEEEvvEEEEvNT_6ParamsE --------------------------
	.section	.nv.shared._ZN7cutlass13device_kernelINS_4gemm6kernel13GemmUniversalIN4cute5tupleIJiiiiEEENS1_10collective13CollectiveMmaINS1_37MainloopSm90TmaGmmaWarpSpecializedFP8ILi8ENS5_IJNS4_1CILi2EEENSA_ILi1EEESC_EEENS1_35KernelTmaWarpSpecializedCooperativeEEENS5_IJNSA_ILi384EEENSA_ILi64EEESH_EEENS_12float_e4m3_tENS5_IJlSC_lEEESJ_SK_NS4_8TiledMMAINS4_8MMA_AtomIJNS4_4SM904GMMA30MMA_64x64x32_F32E4M3E4M3_SS_TNILNSO_7ScaleInE1ELSQ_1EEEEEENS4_6LayoutISD_NS5_IJSC_NSA_ILi0EEESU_EEEEENS5_IJNS4_10UnderscoreESX_SX_EEEEENS4_13SM90_TMA_LOADENS4_14ComposedLayoutINS4_7SwizzleILi2ELi4ELi3EEENS4_18smem_ptr_flag_bitsILi8EEENST_INS5_IJNSA_ILi8EEESH_EEENS5_IJSH_SC_EEEEEEEvNS4_8identityENS4_23SM90_TMA_LOAD_MULTICASTES1A_vS1B_EENS_8epilogue10collective6detail29Sm90TmaWarpSpecializedAdapterINS1F_15DefaultEpilogueISJ_SK_SK_NS1E_6thread17LinearCombinationISJ_Li1EffLNS1J_9ScaleType4KindE0ELNS_15FloatRoundStyleE2ESJ_EENS1_15EpilogueDefaultEEEEEvvEEEEvNT_6ParamsE,"aw",@nobits
	.sectionflags	@""
	.align	16
	.zero		1024


//--------------------- .nv.shared.reserved.0     --------------------------
	.section	.nv.shared.reserved.0,"aw",@nobits
	.weak		__nv_reservedSMEM_offset_0_alias
	.size		__nv_reservedSMEM_offset_0_alias, 0, 0
	.other		__nv_reservedSMEM_offset_0_alias,@"STO_CUDA_RESERVED_SHARED STV_DEFAULT"
__nv_reservedSMEM_offset_0_alias:
	.zero		0


//--------------------- .nv.global                --------------------------
	.section	.nv.global,"aw",@nobits
.nv.global:
	.type		_ZN39_INTERNAL_4fe8eba6_4_k_cu_de7a6d88_77974cute1_E,@object
	.size		_ZN39_INTERNAL_4fe8eba6_4_k_cu_de7a6d88_77974cute1_E,(_ZN39_INTERNAL_4fe8eba6_4_k_cu_de7a6d88_77974cuda3std3__45__cpo6cbeginE - _ZN39_INTERNAL_4fe8eba6_4_k_cu_de7a6d88_77974cute1_E)
_ZN39_INTERNAL_4fe8eba6_4_k_cu_de7a6d88_77974cute1_E:
	.zero		1
	.type		_ZN39_INTERNAL_4fe8eba6_4_k_cu_de7a6d88_77974cuda3std3__45__cpo6cbeginE,@object
	.size		_ZN39_INTERNAL_4fe8eba6_4_k_cu_de7a6d88_77974cuda3std3__45__cpo6cbeginE,(_ZN39_INTERNAL_4fe8eba6_4_k_cu_de7a6d88_77974cuda3std3__48in_placeE - _ZN39_INTERNAL_4fe8eba6_4_k_cu_de7a6d88_77974cuda3std3__45__cpo6cbeginE)
_ZN39_INTERNAL_4fe8eba6_4_k_cu_de7a6d88_77974cuda3std3__45__cpo6cbeginE:
	.zero		1
	.type		_ZN39_INTERNAL_4fe8eba6_4_k_cu_de7a6d88_77974cuda3std3__48in_placeE,@object
	.size		_ZN39_INTERNAL_4fe8eba6_4_k_cu_de7a6d88_77974cuda3std3__48in_placeE,(_ZN39_INTERNAL_4fe8eba6_4_k_cu_de7a6d88_77974cuda3std6ranges3__45__cpo9iter_moveE - _ZN39_INTERNAL_4fe8eba6_4_k_cu_de7a6d88_77974cuda3std3__48in_placeE)
_ZN39_INTERNAL_4fe8eba6_4_k_cu_de7a6d88_77974cuda3std3__48in_placeE:
	.zero		1
	.type		_ZN39_INTERNAL_4fe8eba6_4_k_cu_de7a6d88_77974cuda3std6ranges3__45__cpo9iter_moveE,@object
	.size		_ZN39_INTERNAL_4fe8eba6_4_k_cu_de7a6d88_77974cuda3std6ranges3__45__cpo9iter_moveE,(_ZN39_INTERNAL_4fe8eba6_4_k_cu_de7a6d88_77974cuda3std3__45__cpo5beginE - _ZN39_INTERNAL_4fe8eba6_4_k_cu_de7a6d88_77974cuda3std6ranges3__45__cpo9iter_moveE)
_ZN39_INTERNAL_4fe8eba6_4_k_cu_de7a6d88_77974cuda3std6ranges3__45__cpo9iter_moveE:
	.zero		1
	.type		_ZN39_INTERNAL_4fe8eba6_4_k_cu_de7a6d88_77974cuda3std3__45__cpo5beginE,@object
	.size		_ZN39_INTERNAL_4fe8eba6_4_k_cu_de7a6d88_77974cuda3std3__45__cpo5beginE,(_ZN39_INTERNAL_4fe8eba6_4_k_cu_de7a6d88_77974cuda3std3__441_GLOBAL__N__4fe8eba6_4_k_cu_de7a6d88_77976ignoreE - _ZN39_INTERNAL_4fe8eba6_4_k_cu_de7a6d88_77974cuda3std3__45__cpo5beginE)
_ZN39_INTERNAL_4fe8eba6_4_k_cu_de7a6d88_77974cuda3std3__45__cpo5beginE:
	.zero		1
	.type		_ZN39_INTERNAL_4fe8eba6_4_k_cu_de7a6d88_77974cuda3std3__441_GLOBAL__N__4fe8eba6_4_k_cu_de7a6d88_77976ignoreE,@object
	.size		_ZN39_INTERNAL_4fe8eba6_4_k_cu_de7a6d88_77974cuda3std3__441_GLOBAL__N__4fe8eba6_4_k_cu_de7a6d88_77976ignoreE,(_ZN39_INTERNAL_4fe8eba6_4_k_cu_de7a6d88_77974cute7productE - _ZN39_INTERNAL_4fe8eba6_4_k_cu_de7a6d88_77974cuda3std3__441_GLOBAL__N__4fe8eba6_4_k_cu_de7a6d88_77976ignoreE)
_ZN39_INTERNAL_4fe8eba6_4_k_cu_de7a6d88_77974cuda3std3__441_GLOBAL__N__4fe8eba6_4_k_cu_de7a6d88_77976ignoreE:
	.zero		1
	.type		_ZN39_INTERNAL_4fe8eba6_4_k_cu_de7a6d88_77974cute7productE,@object
	.size		_ZN39_INTERNAL_4fe8eba6_4_k_cu_de7a6d88_77974cute7productE,(_ZN39_INTERNAL_4fe8eba6_4_k_cu_de7a6d88_77974cuda3std3__45__cpo3endE - _ZN39_INTERNAL_4fe8eba6_4_k_cu_de7a6d88_77974cute7productE)
_ZN39_INTERNAL_4fe8eba6_4_k_cu_de7a6d88_77974cute7productE:
	.zero		1
	.type		_ZN39_INTERNAL_4fe8eba6_4_k_cu_de7a6d88_77974cuda3std3__45__cpo3endE,@object
	.size		_ZN39_INTERNAL_4fe8eba6_4_k_cu_de7a6d88_77974cuda3std3__45__cpo3endE,(_ZN39_INTERNAL_4fe8eba6_4_k_cu_de7a6d88_77974cuda3std3__419piecewise_constructE - _ZN39_INTERNAL_4fe8eba6_4_k_cu_de7a6d88_77974cuda3std3__45__cpo3endE)
_ZN39_INTERNAL_4fe8eba6_4_k_cu_de7a6d88_77974cuda3std3__45__cpo3endE:
	.zero		1
	.type		_ZN39_INTERNAL_4fe8eba6_4_k_cu_de7a6d88_77974cuda3std3__419piecewise_constructE,@object
	.size		_ZN39_INTERNAL_4fe8eba6_4_k_cu_de7a6d88_77974cuda3std3__419piecewise_constructE,(_ZN39_INTERNAL_4fe8eba6_4_k_cu_de7a6d88_77974cuda3std3__45__cpo4cendE - _ZN39_INTERNAL_4fe8eba6_4_k_cu_de7a6d88_77974cuda3std3__419piecewise_constructE)
_ZN39_INTERNAL_4fe8eba6_4_k_cu_de7a6d88_77974cuda3std3__419piecewise_constructE:
	.zero		1
	.type		_ZN39_INTERNAL_4fe8eba6_4_k_cu_de7a6d88_77974cuda3std3__45__cpo4cendE,@object
	.size		_ZN39_INTERNAL_4fe8eba6_4_k_cu_de7a6d88_77974cuda3std3__45__cpo4cendE,(_ZN39_INTERNAL_4fe8eba6_4_k_cu_de7a6d88_77974cuda3std6ranges3__45__cpo4swapE - _ZN39_INTERNAL_4fe8eba6_4_k_cu_de7a6d88_77974cuda3std3__45__cpo4cendE)
_ZN39_INTERNAL_4fe8eba6_4_k_cu_de7a6d88_77974cuda3std3__45__cpo4cendE:
	.zero		1
	.type		_ZN39_INTERNAL_4fe8eba6_4_k_cu_de7a6d88_77974cuda3std6ranges3__45__cpo4swapE,@object
	.size		_ZN39_INTERNAL_4fe8eba6_4_k_cu_de7a6d88_77974cuda3std6ranges3__45__cpo4swapE,(.L_7 - _ZN39_INTERNAL_4fe8eba6_4_k_cu_de7a6d88_77974cuda3std6ranges3__45__cpo4swapE)
_ZN39_INTERNAL_4fe8eba6_4_k_cu_de7a6d88_77974cuda3std6ranges3__45__cpo4swapE:
	.zero		1
.L_7:


//--------------------- .nv.constant0._ZN7cutlass13device_kernelINS_4gemm6kernel13GemmUniversalIN4cute5tupleIJiiiiEEENS1_10collective13CollectiveMmaINS1_37MainloopSm90TmaGmmaWarpSpecializedFP8ILi8ENS5_IJNS4_1CILi2EEENSA_ILi1EEESC_EEENS1_35KernelTmaWarpSpecializedCooperativeEEENS5_IJNSA_ILi384EEENSA_ILi64EEESH_EEENS_12float_e4m3_tENS5_IJlSC_lEEESJ_SK_NS4_8TiledMMAINS4_8MMA_AtomIJNS4_4SM904GMMA30MMA_64x64x32_F32E4M3E4M3_SS_TNILNSO_7ScaleInE1ELSQ_1EEEEEENS4_6LayoutISD_NS5_IJSC_NSA_ILi0EEESU_EEEEENS5_IJNS4_10UnderscoreESX_SX_EEEEENS4_13SM90_TMA_LOADENS4_14ComposedLayoutINS4_7SwizzleILi2ELi4ELi3EEENS4_18smem_ptr_flag_bitsILi8EEENST_INS5_IJNSA_ILi8EEESH_EEENS5_IJSH_SC_EEEEEEEvNS4_8identityENS4_23SM90_TMA_LOAD_MULTICASTES1A_vS1B_EENS_8epilogue10collective6detail29Sm90TmaWarpSpecializedAdapterINS1F_15DefaultEpilogueISJ_SK_SK_NS1E_6thread17LinearCombinationISJ_Li1EffLNS1J_9ScaleType4KindE0ELNS_15FloatRoundStyleE2ESJ_EENS1_15EpilogueDefaultEEEEEvvEEEEvNT_6ParamsE --------------------------
	.section	.nv.constant0._ZN7cutlass13device_kernelINS_4gemm6kernel13GemmUniversalIN4cute5tupleIJiiiiEEENS1_10collective13CollectiveMmaINS1_37MainloopSm90TmaGmmaWarpSpecializedFP8ILi8ENS5_IJNS4_1CILi2EEENSA_ILi1EEESC_EEENS1_35KernelTmaWarpSpecializedCooperativeEEENS5_IJNSA_ILi384EEENSA_ILi64EEESH_EEENS_12float_e4m3_tENS5_IJlSC_lEEESJ_SK_NS4_8TiledMMAINS4_8MMA_AtomIJNS4_4SM904GMMA30MMA_64x64x32_F32E4M3E4M3_SS_TNILNSO_7ScaleInE1ELSQ_1EEEEEENS4_6LayoutISD_NS5_IJSC_NSA_ILi0EEESU_EEEEENS5_IJNS4_10UnderscoreESX_SX_EEEEENS4_13SM90_TMA_LOADENS4_14ComposedLayoutINS4_7SwizzleILi2ELi4ELi3EEENS4_18smem_ptr_flag_bitsILi8EEENST_INS5_IJNSA_ILi8EEESH_EEENS5_IJSH_SC_EEEEEEEvNS4_8identityENS4_23SM90_TMA_LOAD_MULTICASTES1A_vS1B_EENS_8epilogue10collective6detail29Sm90TmaWarpSpecializedAdapterINS1F_15DefaultEpilogueISJ_SK_SK_NS1E_6thread17LinearCombinationISJ_Li1EffLNS1J_9ScaleType4KindE0ELNS_15FloatRoundStyleE2ESJ_EENS1_15EpilogueDefaultEEEEEvvEEEEvNT_6ParamsE,"a",@progbits
	.sectionflags	@""
	.align	4
.nv.constant0._ZN7cutlass13device_kernelINS_4gemm6kernel13GemmUniversalIN4cute5tupleIJiiiiEEENS1_10collective13CollectiveMmaINS1_37MainloopSm90TmaGmmaWarpSpecializedFP8ILi8ENS5_IJNS4_1CILi2EEENSA_ILi1EEESC_EEENS1_35KernelTmaWarpSpecializedCooperativeEEENS5_IJNSA_ILi384EEENSA_ILi64EEESH_EEENS_12float_e4m3_tENS5_IJlSC_lEEESJ_SK_NS4_8TiledMMAINS4_8MMA_AtomIJNS4_4SM904GMMA30MMA_64x64x32_F32E4M3E4M3_SS_TNILNSO_7ScaleInE1ELSQ_1EEEEEENS4_6LayoutISD_NS5_IJSC_NSA_ILi0EEESU_EEEEENS5_IJNS4_10UnderscoreESX_SX_EEEEENS4_13SM90_TMA_LOADENS4_14ComposedLayoutINS4_7SwizzleILi2ELi4ELi3EEENS4_18smem_ptr_flag_bitsILi8EEENST_INS5_IJNSA_ILi8EEESH_EEENS5_IJSH_SC_EEEEEEEvNS4_8identityENS4_23SM90_TMA_LOAD_MULTICASTES1A_vS1B_EENS_8epilogue10collective6detail29Sm90TmaWarpSpecializedAdapterINS1F_15DefaultEpilogueISJ_SK_SK_NS1E_6thread17LinearCombinationISJ_Li1EffLNS1J_9ScaleType4KindE0ELNS_15FloatRoundStyleE2ESJ_EENS1_15EpilogueDefaultEEEEEvvEEEEvNT_6ParamsE:
	.zero		1664


//--------------------- SYMBOLS --------------------------

	.type		.nv.reservedSmem.offset0,@object
	.size		.nv.reservedSmem.offset0,0x4
